//
// Generated by NVIDIA NVVM Compiler
//
// Compiler Build ID: CL-36424714
// Cuda compilation tools, release 13.0, V13.0.88
// Based on NVVM 20.0.0
//

.version 9.0
.target sm_100
.address_size 64

	// .globl	_Z8run_stepbiiPdS_S_S_S_S_PKdPKc
.func  (.param .align 16 .b8 func_retval0[16]) __internal_trig_reduction_slowpathd
(
	.param .b64 __internal_trig_reduction_slowpathd_param_0
)
;
.func  (.param .b64 func_retval0) __internal_accurate_pow
(
	.param .b64 __internal_accurate_pow_param_0
)
;
.const .align 4 .u32 n_steps = 200000;
.const .align 4 .u32 dt = 60;
.const .align 8 .f64 eps = 0d3F50624DD2F1A9FC;
.const .align 8 .f64 G = 0d3DD25868F4DEAE16;
.const .align 8 .f64 planet_radius = 0d416312D000000000;
.const .align 8 .f64 missile_speed = 0d412E848000000000;
// _ZZ8run_stepbiiPdS_S_S_S_S_PKdPKcE8m_shared has been demoted
.global .align 8 .b8 __cudart_i2opi_d[144] = {8, 93, 141, 31, 177, 95, 251, 107, 234, 146, 82, 138, 247, 57, 7, 61, 123, 241, 229, 235, 199, 186, 39, 117, 45, 234, 95, 158, 102, 63, 70, 79, 183, 9, 203, 39, 207, 126, 54, 109, 31, 109, 10, 90, 139, 17, 47, 239, 15, 152, 5, 222, 255, 151, 248, 31, 59, 40, 249, 189, 139, 95, 132, 156, 244, 57, 83, 131, 57, 214, 145, 57, 65, 126, 95, 180, 38, 112, 156, 233, 132, 68, 187, 46, 245, 53, 130, 232, 62, 167, 41, 177, 28, 235, 29, 254, 28, 146, 209, 9, 234, 46, 73, 6, 224, 210, 77, 66, 58, 110, 36, 183, 97, 197, 187, 222, 171, 99, 81, 254, 65, 144, 67, 60, 153, 149, 98, 219, 192, 221, 52, 245, 209, 87, 39, 252, 41, 21, 68, 78, 110, 131, 249, 162};
.global .align 16 .b8 __cudart_sin_cos_coeffs[128] = {70, 210, 176, 44, 241, 229, 90, 190, 146, 227, 172, 105, 227, 29, 199, 62, 161, 98, 219, 25, 160, 1, 42, 191, 24, 8, 17, 17, 17, 17, 129, 63, 84, 85, 85, 85, 85, 85, 197, 191, 0, 0, 0, 0, 0, 0, 0, 0, 0, 0, 0, 0, 0, 0, 0, 0, 100, 129, 253, 32, 131, 255, 168, 189, 40, 133, 239, 193, 167, 238, 33, 62, 217, 230, 6, 142, 79, 126, 146, 190, 233, 188, 221, 25, 160, 1, 250, 62, 71, 93, 193, 22, 108, 193, 86, 191, 81, 85, 85, 85, 85, 85, 165, 63, 0, 0, 0, 0, 0, 0, 224, 191, 0, 0, 0, 0, 0, 0, 240, 63};

.visible .entry _Z8run_stepbiiPdS_S_S_S_S_PKdPKc(
	.param .u8 _Z8run_stepbiiPdS_S_S_S_S_PKdPKc_param_0,
	.param .u32 _Z8run_stepbiiPdS_S_S_S_S_PKdPKc_param_1,
	.param .u32 _Z8run_stepbiiPdS_S_S_S_S_PKdPKc_param_2,
	.param .u64 .ptr .align 1 _Z8run_stepbiiPdS_S_S_S_S_PKdPKc_param_3,
	.param .u64 .ptr .align 1 _Z8run_stepbiiPdS_S_S_S_S_PKdPKc_param_4,
	.param .u64 .ptr .align 1 _Z8run_stepbiiPdS_S_S_S_S_PKdPKc_param_5,
	.param .u64 .ptr .align 1 _Z8run_stepbiiPdS_S_S_S_S_PKdPKc_param_6,
	.param .u64 .ptr .align 1 _Z8run_stepbiiPdS_S_S_S_S_PKdPKc_param_7,
	.param .u64 .ptr .align 1 _Z8run_stepbiiPdS_S_S_S_S_PKdPKc_param_8,
	.param .u64 .ptr .align 1 _Z8run_stepbiiPdS_S_S_S_S_PKdPKc_param_9,
	.param .u64 .ptr .align 1 _Z8run_stepbiiPdS_S_S_S_S_PKdPKc_param_10
)
{
	.reg .pred 	%p<32>;
	.reg .b16 	%rs<4>;
	.reg .b32 	%r<47>;
	.reg .b64 	%rd<48>;
	.reg .b64 	%fd<120>;
	// demoted variable
	.shared .align 8 .b8 _ZZ8run_stepbiiPdS_S_S_S_S_PKdPKcE8m_shared[8192];
	ld.param.s8 	%rs1, [_Z8run_stepbiiPdS_S_S_S_S_PKdPKc_param_0];
	ld.param.u32 	%r16, [_Z8run_stepbiiPdS_S_S_S_S_PKdPKc_param_1];
	ld.param.u32 	%r17, [_Z8run_stepbiiPdS_S_S_S_S_PKdPKc_param_2];
	ld.param.u64 	%rd10, [_Z8run_stepbiiPdS_S_S_S_S_PKdPKc_param_3];
	ld.param.u64 	%rd11, [_Z8run_stepbiiPdS_S_S_S_S_PKdPKc_param_4];
	ld.param.u64 	%rd12, [_Z8run_stepbiiPdS_S_S_S_S_PKdPKc_param_5];
	ld.param.u64 	%rd13, [_Z8run_stepbiiPdS_S_S_S_S_PKdPKc_param_6];
	ld.param.u64 	%rd14, [_Z8run_stepbiiPdS_S_S_S_S_PKdPKc_param_7];
	ld.param.u64 	%rd9, [_Z8run_stepbiiPdS_S_S_S_S_PKdPKc_param_8];
	ld.param.u64 	%rd15, [_Z8run_stepbiiPdS_S_S_S_S_PKdPKc_param_9];
	ld.param.u64 	%rd16, [_Z8run_stepbiiPdS_S_S_S_S_PKdPKc_param_10];
	cvta.to.global.u64 	%rd1, %rd12;
	cvta.to.global.u64 	%rd2, %rd11;
	cvta.to.global.u64 	%rd3, %rd10;
	cvta.to.global.u64 	%rd4, %rd9;
	cvta.to.global.u64 	%rd5, %rd14;
	cvta.to.global.u64 	%rd6, %rd13;
	cvta.to.global.u64 	%rd7, %rd15;
	cvta.to.global.u64 	%rd8, %rd16;
	mov.u32 	%r1, %tid.x;
	setp.ge.u32 	%p3, %r1, %r17;
	@%p3 bra 	$L__BB0_6;
	cvt.u64.u32 	%rd17, %r1;
	add.s64 	%rd18, %rd8, %rd17;
	ld.global.u8 	%rs2, [%rd18];
	setp.ne.s16 	%p4, %rs2, 5;
	@%p4 bra 	$L__BB0_5;
	setp.eq.s16 	%p5, %rs1, 0;
	mov.f64 	%fd100, 0d0000000000000000;
	@%p5 bra 	$L__BB0_4;
	mul.wide.u32 	%rd21, %r1, 8;
	add.s64 	%rd22, %rd7, %rd21;
	ld.global.f64 	%fd100, [%rd22];
$L__BB0_4:
	shl.b32 	%r21, %r1, 3;
	mov.u32 	%r22, _ZZ8run_stepbiiPdS_S_S_S_S_PKdPKcE8m_shared;
	add.s32 	%r23, %r22, %r21;
	st.shared.f64 	[%r23], %fd100;
	bra.uni 	$L__BB0_6;
$L__BB0_5:
	mul.wide.u32 	%rd19, %r1, 8;
	add.s64 	%rd20, %rd7, %rd19;
	ld.global.f64 	%fd39, [%rd20];
	shl.b32 	%r18, %r1, 3;
	mov.u32 	%r19, _ZZ8run_stepbiiPdS_S_S_S_S_PKdPKcE8m_shared;
	add.s32 	%r20, %r19, %r18;
	st.shared.f64 	[%r20], %fd39;
$L__BB0_6:
	setp.ge.u32 	%p6, %r1, %r17;
	mov.u32 	%r44, %ctaid.x;
	setp.ne.s32 	%p7, %r44, 0;
	or.pred  	%p8, %p7, %p6;
	@%p8 bra 	$L__BB0_8;
	mul.wide.u32 	%rd23, %r1, 8;
	add.s64 	%rd24, %rd6, %rd23;
	mov.b64 	%rd25, 0;
	st.global.u64 	[%rd24], %rd25;
	add.s64 	%rd26, %rd5, %rd23;
	st.global.u64 	[%rd26], %rd25;
	add.s64 	%rd27, %rd4, %rd23;
	st.global.u64 	[%rd27], %rd25;
$L__BB0_8:
	bar.sync 	0;
	setp.ge.s32 	%p9, %r44, %r17;
	mov.f64 	%fd111, 0d0000000000000000;
	mov.f64 	%fd112, %fd111;
	mov.f64 	%fd113, %fd111;
	@%p9 bra 	$L__BB0_29;
	mul.lo.s32 	%r24, %r16, 60;
	cvt.rn.f64.s32 	%fd43, %r24;
	div.rn.f64 	%fd3, %fd43, 0d40B7700000000000;
	abs.f64 	%fd44, %fd3;
	setp.eq.f64 	%p10, %fd44, 0d7FF0000000000000;
	mul.f64 	%fd45, %fd3, 0d3FE45F306DC9C883;
	cvt.rni.s32.f64 	%r25, %fd45;
	cvt.rn.f64.s32 	%fd46, %r25;
	fma.rn.f64 	%fd47, %fd46, 0dBFF921FB54442D18, %fd3;
	fma.rn.f64 	%fd48, %fd46, 0dBC91A62633145C00, %fd47;
	fma.rn.f64 	%fd49, %fd46, 0dB97B839A252049C0, %fd48;
	setp.ltu.f64 	%p11, %fd44, 0d41E0000000000000;
	mov.f64 	%fd113, 0d0000000000000000;
	mul.rn.f64 	%fd50, %fd3, %fd113;
	mov.f64 	%fd51, 0d3FF8000000000000;
	{
	.reg .b32 %temp; 
	mov.b64 	{%temp, %r3}, %fd51;
	}
	and.b32  	%r4, %r3, 2146435072;
	setp.eq.s32 	%p12, %r4, 1073741824;
	setp.lt.s32 	%p13, %r3, 0;
	selp.b32 	%r5, 0, 2146435072, %p13;
	and.b32  	%r26, %r3, 2147483647;
	setp.ne.s32 	%p14, %r26, 1071644672;
	and.pred  	%p1, %p12, %p14;
	mov.u32 	%r6, %ntid.x;
	or.pred  	%p2, %p10, %p11;
	selp.f64 	%fd4, %fd50, %fd49, %p10;
	selp.b32 	%r7, 0, %r25, %p10;
	mov.u64 	%rd32, __cudart_sin_cos_coeffs;
	mov.f64 	%fd112, %fd113;
	mov.f64 	%fd111, %fd113;
$L__BB0_10:
	setp.ge.u32 	%p15, %r1, %r17;
	@%p15 bra 	$L__BB0_28;
	cvt.s64.s32 	%rd28, %r44;
	add.s64 	%rd29, %rd8, %rd28;
	mul.wide.s32 	%rd36, %r44, 8;
	add.s64 	%rd37, %rd3, %rd36;
	add.s64 	%rd39, %rd2, %rd36;
	add.s64 	%rd41, %rd1, %rd36;
	mov.u32 	%r45, %r1;
$L__BB0_12:
	setp.eq.s32 	%p16, %r45, %r44;
	@%p16 bra 	$L__BB0_27;
	shl.b32 	%r27, %r44, 3;
	mov.u32 	%r28, _ZZ8run_stepbiiPdS_S_S_S_S_PKdPKcE8m_shared;
	add.s32 	%r10, %r28, %r27;
	ld.global.u8 	%rs3, [%rd29];
	setp.ne.s16 	%p17, %rs3, 5;
	@%p17 bra 	$L__BB0_17;
	ld.shared.f64 	%fd11, [%r10];
	mov.f64 	%fd107, %fd4;
	mov.u32 	%r46, %r7;
	@%p2 bra 	$L__BB0_16;
	{ // callseq 0, 0
	.param .b64 param0;
	st.param.f64 	[param0], %fd3;
	.param .align 16 .b8 retval0[16];
	call.uni (retval0), 
	__internal_trig_reduction_slowpathd, 
	(
	param0
	);
	ld.param.f64 	%fd107, [retval0];
	ld.param.b32 	%r46, [retval0+8];
	} // callseq 0
$L__BB0_16:
	shl.b32 	%r30, %r46, 6;
	cvt.u64.u32 	%rd30, %r30;
	and.b64  	%rd31, %rd30, 64;
	add.s64 	%rd33, %rd32, %rd31;
	mul.rn.f64 	%fd53, %fd107, %fd107;
	and.b32  	%r31, %r46, 1;
	setp.eq.b32 	%p18, %r31, 1;
	selp.f64 	%fd54, 0dBDA8FF8320FD8164, 0d3DE5DB65F9785EBA, %p18;
	ld.global.nc.v2.f64 	{%fd55, %fd56}, [%rd33];
	fma.rn.f64 	%fd57, %fd54, %fd53, %fd55;
	fma.rn.f64 	%fd58, %fd57, %fd53, %fd56;
	ld.global.nc.v2.f64 	{%fd59, %fd60}, [%rd33+16];
	fma.rn.f64 	%fd61, %fd58, %fd53, %fd59;
	fma.rn.f64 	%fd62, %fd61, %fd53, %fd60;
	ld.global.nc.v2.f64 	{%fd63, %fd64}, [%rd33+32];
	fma.rn.f64 	%fd65, %fd62, %fd53, %fd63;
	fma.rn.f64 	%fd66, %fd65, %fd53, %fd64;
	fma.rn.f64 	%fd67, %fd66, %fd107, %fd107;
	fma.rn.f64 	%fd68, %fd66, %fd53, 0d3FF0000000000000;
	selp.f64 	%fd69, %fd68, %fd67, %p18;
	and.b32  	%r32, %r46, 2;
	setp.eq.s32 	%p19, %r32, 0;
	mov.f64 	%fd70, 0d0000000000000000;
	sub.f64 	%fd71, %fd70, %fd69;
	selp.f64 	%fd72, %fd69, %fd71, %p19;
	abs.f64 	%fd73, %fd72;
	mul.f64 	%fd74, %fd11, 0d3FE0000000000000;
	fma.rn.f64 	%fd108, %fd74, %fd73, %fd11;
	bra.uni 	$L__BB0_18;
$L__BB0_17:
	ld.shared.f64 	%fd108, [%r10];
$L__BB0_18:
	mul.wide.s32 	%rd34, %r45, 8;
	add.s64 	%rd35, %rd3, %rd34;
	ld.global.f64 	%fd75, [%rd35];
	ld.global.f64 	%fd76, [%rd37];
	sub.f64 	%fd17, %fd75, %fd76;
	add.s64 	%rd38, %rd2, %rd34;
	ld.global.f64 	%fd77, [%rd38];
	ld.global.f64 	%fd78, [%rd39];
	sub.f64 	%fd18, %fd77, %fd78;
	add.s64 	%rd40, %rd1, %rd34;
	ld.global.f64 	%fd79, [%rd40];
	ld.global.f64 	%fd80, [%rd41];
	sub.f64 	%fd19, %fd79, %fd80;
	mul.f64 	%fd81, %fd18, %fd18;
	fma.rn.f64 	%fd82, %fd17, %fd17, %fd81;
	fma.rn.f64 	%fd83, %fd19, %fd19, %fd82;
	add.f64 	%fd20, %fd83, 0d3EB0C6F7A0B5ED8D;
	{
	.reg .b32 %temp; 
	mov.b64 	{%temp, %r13}, %fd20;
	}
	setp.neu.f64 	%p20, %fd20, 0d0000000000000000;
	@%p20 bra 	$L__BB0_20;
	setp.lt.s32 	%p22, %r3, 0;
	setp.eq.s32 	%p23, %r4, 1073741824;
	selp.b32 	%r33, %r13, 0, %p23;
	or.b32  	%r34, %r33, 2146435072;
	selp.b32 	%r35, %r34, %r33, %p22;
	mov.b32 	%r36, 0;
	mov.b64 	%fd110, {%r36, %r35};
	bra.uni 	$L__BB0_21;
$L__BB0_20:
	abs.f64 	%fd84, %fd20;
	{ // callseq 1, 0
	.param .b64 param0;
	st.param.f64 	[param0], %fd84;
	.param .b64 retval0;
	call.uni (retval0), 
	__internal_accurate_pow, 
	(
	param0
	);
	ld.param.f64 	%fd85, [retval0];
	} // callseq 1
	setp.lt.s32 	%p21, %r13, 0;
	selp.f64 	%fd110, 0dFFF8000000000000, %fd85, %p21;
$L__BB0_21:
	add.f64 	%fd87, %fd20, 0d3FF8000000000000;
	{
	.reg .b32 %temp; 
	mov.b64 	{%temp, %r37}, %fd87;
	}
	and.b32  	%r38, %r37, 2146435072;
	setp.ne.s32 	%p24, %r38, 2146435072;
	@%p24 bra 	$L__BB0_26;
	setp.num.f64 	%p25, %fd20, %fd20;
	@%p25 bra 	$L__BB0_24;
	mov.f64 	%fd88, 0d3FF8000000000000;
	add.rn.f64 	%fd110, %fd20, %fd88;
	bra.uni 	$L__BB0_26;
$L__BB0_24:
	setp.neu.f64 	%p26, %fd20, 0d7FF0000000000000;
	@%p26 bra 	$L__BB0_26;
	setp.lt.s32 	%p27, %r13, 0;
	or.b32  	%r39, %r5, -2147483648;
	selp.b32 	%r40, %r39, %r5, %p1;
	selp.b32 	%r41, %r40, %r5, %p27;
	mov.b32 	%r42, 0;
	mov.b64 	%fd110, {%r42, %r41};
$L__BB0_26:
	setp.eq.f64 	%p28, %fd20, 0d3FF0000000000000;
	selp.f64 	%fd89, 0d3FF0000000000000, %fd110, %p28;
	mul.f64 	%fd90, %fd108, 0d3DD25868F4DEAE16;
	mul.f64 	%fd91, %fd90, %fd17;
	div.rn.f64 	%fd92, %fd91, %fd89;
	sub.f64 	%fd111, %fd111, %fd92;
	mul.f64 	%fd93, %fd90, %fd18;
	div.rn.f64 	%fd94, %fd93, %fd89;
	sub.f64 	%fd112, %fd112, %fd94;
	mul.f64 	%fd95, %fd90, %fd19;
	div.rn.f64 	%fd96, %fd95, %fd89;
	sub.f64 	%fd113, %fd113, %fd96;
$L__BB0_27:
	add.s32 	%r45, %r45, %r6;
	setp.lt.s32 	%p29, %r45, %r17;
	@%p29 bra 	$L__BB0_12;
$L__BB0_28:
	mov.u32 	%r43, %nctaid.x;
	add.s32 	%r44, %r44, %r43;
	setp.lt.s32 	%p30, %r44, %r17;
	@%p30 bra 	$L__BB0_10;
$L__BB0_29:
	setp.ge.u32 	%p31, %r1, %r17;
	@%p31 bra 	$L__BB0_31;
	ld.param.u64 	%rd47, [_Z8run_stepbiiPdS_S_S_S_S_PKdPKc_param_8];
	mul.wide.u32 	%rd42, %r1, 8;
	add.s64 	%rd43, %rd6, %rd42;
	atom.global.add.f64 	%fd97, [%rd43], %fd111;
	add.s64 	%rd44, %rd5, %rd42;
	atom.global.add.f64 	%fd98, [%rd44], %fd112;
	cvta.to.global.u64 	%rd45, %rd47;
	add.s64 	%rd46, %rd45, %rd42;
	atom.global.add.f64 	%fd99, [%rd46], %fd113;
$L__BB0_31:
	ret;

}
	// .globl	_Z14problem1UpdatePdS_S_S_S_S_S_S_S_iiS_
.visible .entry _Z14problem1UpdatePdS_S_S_S_S_S_S_S_iiS_(
	.param .u64 .ptr .align 1 _Z14problem1UpdatePdS_S_S_S_S_S_S_S_iiS__param_0,
	.param .u64 .ptr .align 1 _Z14problem1UpdatePdS_S_S_S_S_S_S_S_iiS__param_1,
	.param .u64 .ptr .align 1 _Z14problem1UpdatePdS_S_S_S_S_S_S_S_iiS__param_2,
	.param .u64 .ptr .align 1 _Z14problem1UpdatePdS_S_S_S_S_S_S_S_iiS__param_3,
	.param .u64 .ptr .align 1 _Z14problem1UpdatePdS_S_S_S_S_S_S_S_iiS__param_4,
	.param .u64 .ptr .align 1 _Z14problem1UpdatePdS_S_S_S_S_S_S_S_iiS__param_5,
	.param .u64 .ptr .align 1 _Z14problem1UpdatePdS_S_S_S_S_S_S_S_iiS__param_6,
	.param .u64 .ptr .align 1 _Z14problem1UpdatePdS_S_S_S_S_S_S_S_iiS__param_7,
	.param .u64 .ptr .align 1 _Z14problem1UpdatePdS_S_S_S_S_S_S_S_iiS__param_8,
	.param .u32 _Z14problem1UpdatePdS_S_S_S_S_S_S_S_iiS__param_9,
	.param .u32 _Z14problem1UpdatePdS_S_S_S_S_S_S_S_iiS__param_10,
	.param .u64 .ptr .align 1 _Z14problem1UpdatePdS_S_S_S_S_S_S_S_iiS__param_11
)
{
	.reg .pred 	%p<3>;
	.reg .b32 	%r<6>;
	.reg .b64 	%rd<40>;
	.reg .b64 	%fd<34>;

	ld.param.u64 	%rd5, [_Z14problem1UpdatePdS_S_S_S_S_S_S_S_iiS__param_0];
	ld.param.u64 	%rd6, [_Z14problem1UpdatePdS_S_S_S_S_S_S_S_iiS__param_1];
	ld.param.u64 	%rd7, [_Z14problem1UpdatePdS_S_S_S_S_S_S_S_iiS__param_2];
	ld.param.u64 	%rd8, [_Z14problem1UpdatePdS_S_S_S_S_S_S_S_iiS__param_3];
	ld.param.u64 	%rd9, [_Z14problem1UpdatePdS_S_S_S_S_S_S_S_iiS__param_4];
	ld.param.u64 	%rd10, [_Z14problem1UpdatePdS_S_S_S_S_S_S_S_iiS__param_5];
	ld.param.u64 	%rd11, [_Z14problem1UpdatePdS_S_S_S_S_S_S_S_iiS__param_6];
	ld.param.u64 	%rd12, [_Z14problem1UpdatePdS_S_S_S_S_S_S_S_iiS__param_7];
	ld.param.u64 	%rd13, [_Z14problem1UpdatePdS_S_S_S_S_S_S_S_iiS__param_8];
	cvta.to.global.u64 	%rd1, %rd7;
	cvta.to.global.u64 	%rd2, %rd6;
	cvta.to.global.u64 	%rd3, %rd5;
	cvta.to.global.u64 	%rd14, %rd10;
	cvta.to.global.u64 	%rd15, %rd13;
	cvta.to.global.u64 	%rd16, %rd9;
	cvta.to.global.u64 	%rd17, %rd12;
	cvta.to.global.u64 	%rd18, %rd8;
	cvta.to.global.u64 	%rd19, %rd11;
	mov.u32 	%r3, %tid.x;
	mul.wide.u32 	%rd20, %r3, 8;
	add.s64 	%rd21, %rd19, %rd20;
	ld.global.f64 	%fd1, [%rd21];
	add.s64 	%rd22, %rd18, %rd20;
	ld.global.f64 	%fd2, [%rd22];
	fma.rn.f64 	%fd3, %fd1, 0d404E000000000000, %fd2;
	st.global.f64 	[%rd22], %fd3;
	add.s64 	%rd23, %rd17, %rd20;
	ld.global.f64 	%fd4, [%rd23];
	add.s64 	%rd24, %rd16, %rd20;
	ld.global.f64 	%fd5, [%rd24];
	fma.rn.f64 	%fd6, %fd4, 0d404E000000000000, %fd5;
	st.global.f64 	[%rd24], %fd6;
	add.s64 	%rd25, %rd15, %rd20;
	ld.global.f64 	%fd7, [%rd25];
	add.s64 	%rd26, %rd14, %rd20;
	ld.global.f64 	%fd8, [%rd26];
	fma.rn.f64 	%fd9, %fd7, 0d404E000000000000, %fd8;
	st.global.f64 	[%rd26], %fd9;
	ld.global.f64 	%fd10, [%rd22];
	add.s64 	%rd27, %rd3, %rd20;
	ld.global.f64 	%fd11, [%rd27];
	fma.rn.f64 	%fd12, %fd10, 0d404E000000000000, %fd11;
	st.global.f64 	[%rd27], %fd12;
	ld.global.f64 	%fd13, [%rd24];
	add.s64 	%rd28, %rd2, %rd20;
	ld.global.f64 	%fd14, [%rd28];
	fma.rn.f64 	%fd15, %fd13, 0d404E000000000000, %fd14;
	st.global.f64 	[%rd28], %fd15;
	ld.global.f64 	%fd16, [%rd26];
	add.s64 	%rd29, %rd1, %rd20;
	ld.global.f64 	%fd17, [%rd29];
	fma.rn.f64 	%fd18, %fd16, 0d404E000000000000, %fd17;
	st.global.f64 	[%rd29], %fd18;
	bar.sync 	0;
	setp.ne.s32 	%p1, %r3, 0;
	@%p1 bra 	$L__BB1_2;
	ld.param.u64 	%rd39, [_Z14problem1UpdatePdS_S_S_S_S_S_S_S_iiS__param_11];
	ld.param.u32 	%r5, [_Z14problem1UpdatePdS_S_S_S_S_S_S_S_iiS__param_10];
	ld.param.u32 	%r4, [_Z14problem1UpdatePdS_S_S_S_S_S_S_S_iiS__param_9];
	cvta.to.global.u64 	%rd30, %rd39;
	mul.wide.s32 	%rd31, %r4, 8;
	add.s64 	%rd32, %rd3, %rd31;
	ld.global.f64 	%fd19, [%rd32];
	mul.wide.s32 	%rd33, %r5, 8;
	add.s64 	%rd34, %rd3, %rd33;
	ld.global.f64 	%fd20, [%rd34];
	sub.f64 	%fd21, %fd19, %fd20;
	add.s64 	%rd35, %rd2, %rd31;
	ld.global.f64 	%fd22, [%rd35];
	add.s64 	%rd36, %rd2, %rd33;
	ld.global.f64 	%fd23, [%rd36];
	sub.f64 	%fd24, %fd22, %fd23;
	add.s64 	%rd37, %rd1, %rd31;
	ld.global.f64 	%fd25, [%rd37];
	add.s64 	%rd38, %rd1, %rd33;
	ld.global.f64 	%fd26, [%rd38];
	sub.f64 	%fd27, %fd25, %fd26;
	ld.global.f64 	%fd28, [%rd30];
	mul.f64 	%fd29, %fd24, %fd24;
	fma.rn.f64 	%fd30, %fd21, %fd21, %fd29;
	fma.rn.f64 	%fd31, %fd27, %fd27, %fd30;
	sqrt.rn.f64 	%fd32, %fd31;
	setp.lt.f64 	%p2, %fd28, %fd32;
	selp.f64 	%fd33, %fd28, %fd32, %p2;
	st.global.f64 	[%rd30], %fd33;
$L__BB1_2:
	ret;

}
	// .globl	_Z14problem2UpdatePdS_S_S_S_S_S_S_S_iiPiiS_S0_
.visible .entry _Z14problem2UpdatePdS_S_S_S_S_S_S_S_iiPiiS_S0_(
	.param .u64 .ptr .align 1 _Z14problem2UpdatePdS_S_S_S_S_S_S_S_iiPiiS_S0__param_0,
	.param .u64 .ptr .align 1 _Z14problem2UpdatePdS_S_S_S_S_S_S_S_iiPiiS_S0__param_1,
	.param .u64 .ptr .align 1 _Z14problem2UpdatePdS_S_S_S_S_S_S_S_iiPiiS_S0__param_2,
	.param .u64 .ptr .align 1 _Z14problem2UpdatePdS_S_S_S_S_S_S_S_iiPiiS_S0__param_3,
	.param .u64 .ptr .align 1 _Z14problem2UpdatePdS_S_S_S_S_S_S_S_iiPiiS_S0__param_4,
	.param .u64 .ptr .align 1 _Z14problem2UpdatePdS_S_S_S_S_S_S_S_iiPiiS_S0__param_5,
	.param .u64 .ptr .align 1 _Z14problem2UpdatePdS_S_S_S_S_S_S_S_iiPiiS_S0__param_6,
	.param .u64 .ptr .align 1 _Z14problem2UpdatePdS_S_S_S_S_S_S_S_iiPiiS_S0__param_7,
	.param .u64 .ptr .align 1 _Z14problem2UpdatePdS_S_S_S_S_S_S_S_iiPiiS_S0__param_8,
	.param .u32 _Z14problem2UpdatePdS_S_S_S_S_S_S_S_iiPiiS_S0__param_9,
	.param .u32 _Z14problem2UpdatePdS_S_S_S_S_S_S_S_iiPiiS_S0__param_10,
	.param .u64 .ptr .align 1 _Z14problem2UpdatePdS_S_S_S_S_S_S_S_iiPiiS_S0__param_11,
	.param .u32 _Z14problem2UpdatePdS_S_S_S_S_S_S_S_iiPiiS_S0__param_12,
	.param .u64 .ptr .align 1 _Z14problem2UpdatePdS_S_S_S_S_S_S_S_iiPiiS_S0__param_13,
	.param .u64 .ptr .align 1 _Z14problem2UpdatePdS_S_S_S_S_S_S_S_iiPiiS_S0__param_14
)
{
	.reg .pred 	%p<4>;
	.reg .b32 	%r<7>;
	.reg .b64 	%rd<45>;
	.reg .b64 	%fd<32>;

	ld.param.u64 	%rd7, [_Z14problem2UpdatePdS_S_S_S_S_S_S_S_iiPiiS_S0__param_0];
	ld.param.u64 	%rd8, [_Z14problem2UpdatePdS_S_S_S_S_S_S_S_iiPiiS_S0__param_1];
	ld.param.u64 	%rd9, [_Z14problem2UpdatePdS_S_S_S_S_S_S_S_iiPiiS_S0__param_2];
	ld.param.u64 	%rd10, [_Z14problem2UpdatePdS_S_S_S_S_S_S_S_iiPiiS_S0__param_3];
	ld.param.u64 	%rd11, [_Z14problem2UpdatePdS_S_S_S_S_S_S_S_iiPiiS_S0__param_4];
	ld.param.u64 	%rd12, [_Z14problem2UpdatePdS_S_S_S_S_S_S_S_iiPiiS_S0__param_5];
	ld.param.u64 	%rd13, [_Z14problem2UpdatePdS_S_S_S_S_S_S_S_iiPiiS_S0__param_6];
	ld.param.u64 	%rd14, [_Z14problem2UpdatePdS_S_S_S_S_S_S_S_iiPiiS_S0__param_7];
	ld.param.u64 	%rd15, [_Z14problem2UpdatePdS_S_S_S_S_S_S_S_iiPiiS_S0__param_8];
	ld.param.u32 	%r3, [_Z14problem2UpdatePdS_S_S_S_S_S_S_S_iiPiiS_S0__param_12];
	ld.param.u64 	%rd16, [_Z14problem2UpdatePdS_S_S_S_S_S_S_S_iiPiiS_S0__param_13];
	cvta.to.global.u64 	%rd1, %rd16;
	cvta.to.global.u64 	%rd2, %rd9;
	cvta.to.global.u64 	%rd3, %rd8;
	cvta.to.global.u64 	%rd4, %rd7;
	cvta.to.global.u64 	%rd17, %rd12;
	cvta.to.global.u64 	%rd18, %rd15;
	cvta.to.global.u64 	%rd19, %rd11;
	cvta.to.global.u64 	%rd20, %rd14;
	cvta.to.global.u64 	%rd21, %rd10;
	cvta.to.global.u64 	%rd22, %rd13;
	mov.u32 	%r4, %tid.x;
	mul.wide.u32 	%rd23, %r4, 8;
	add.s64 	%rd24, %rd22, %rd23;
	ld.global.f64 	%fd2, [%rd24];
	add.s64 	%rd25, %rd21, %rd23;
	ld.global.f64 	%fd3, [%rd25];
	fma.rn.f64 	%fd4, %fd2, 0d404E000000000000, %fd3;
	st.global.f64 	[%rd25], %fd4;
	add.s64 	%rd26, %rd20, %rd23;
	ld.global.f64 	%fd5, [%rd26];
	add.s64 	%rd27, %rd19, %rd23;
	ld.global.f64 	%fd6, [%rd27];
	fma.rn.f64 	%fd7, %fd5, 0d404E000000000000, %fd6;
	st.global.f64 	[%rd27], %fd7;
	add.s64 	%rd28, %rd18, %rd23;
	ld.global.f64 	%fd8, [%rd28];
	add.s64 	%rd29, %rd17, %rd23;
	ld.global.f64 	%fd9, [%rd29];
	fma.rn.f64 	%fd10, %fd8, 0d404E000000000000, %fd9;
	st.global.f64 	[%rd29], %fd10;
	ld.global.f64 	%fd11, [%rd25];
	add.s64 	%rd30, %rd4, %rd23;
	ld.global.f64 	%fd12, [%rd30];
	fma.rn.f64 	%fd13, %fd11, 0d404E000000000000, %fd12;
	st.global.f64 	[%rd30], %fd13;
	ld.global.f64 	%fd14, [%rd27];
	add.s64 	%rd31, %rd3, %rd23;
	ld.global.f64 	%fd15, [%rd31];
	fma.rn.f64 	%fd16, %fd14, 0d404E000000000000, %fd15;
	st.global.f64 	[%rd31], %fd16;
	ld.global.f64 	%fd17, [%rd29];
	add.s64 	%rd32, %rd2, %rd23;
	ld.global.f64 	%fd18, [%rd32];
	fma.rn.f64 	%fd19, %fd17, 0d404E000000000000, %fd18;
	st.global.f64 	[%rd32], %fd19;
	bar.sync 	0;
	setp.ne.s32 	%p1, %r4, 0;
	@%p1 bra 	$L__BB2_5;
	ld.param.u32 	%r6, [_Z14problem2UpdatePdS_S_S_S_S_S_S_S_iiPiiS_S0__param_10];
	ld.param.u32 	%r5, [_Z14problem2UpdatePdS_S_S_S_S_S_S_S_iiPiiS_S0__param_9];
	mul.wide.s32 	%rd33, %r5, 8;
	add.s64 	%rd34, %rd4, %rd33;
	ld.global.f64 	%fd20, [%rd34];
	mul.wide.s32 	%rd35, %r6, 8;
	add.s64 	%rd36, %rd4, %rd35;
	ld.global.f64 	%fd21, [%rd36];
	sub.f64 	%fd22, %fd20, %fd21;
	add.s64 	%rd37, %rd3, %rd33;
	ld.global.f64 	%fd23, [%rd37];
	add.s64 	%rd38, %rd3, %rd35;
	ld.global.f64 	%fd24, [%rd38];
	sub.f64 	%fd25, %fd23, %fd24;
	add.s64 	%rd39, %rd2, %rd33;
	ld.global.f64 	%fd26, [%rd39];
	add.s64 	%rd40, %rd2, %rd35;
	ld.global.f64 	%fd27, [%rd40];
	sub.f64 	%fd28, %fd26, %fd27;
	mul.f64 	%fd29, %fd25, %fd25;
	fma.rn.f64 	%fd30, %fd22, %fd22, %fd29;
	fma.rn.f64 	%fd1, %fd28, %fd28, %fd30;
	setp.geu.f64 	%p2, %fd1, 0d42D6BCC41E900000;
	@%p2 bra 	$L__BB2_3;
	ld.param.u64 	%rd43, [_Z14problem2UpdatePdS_S_S_S_S_S_S_S_iiPiiS_S0__param_11];
	cvta.to.global.u64 	%rd41, %rd43;
	st.global.u32 	[%rd41], %r3;
$L__BB2_3:
	ld.global.f64 	%fd31, [%rd1];
	setp.geu.f64 	%p3, %fd1, %fd31;
	@%p3 bra 	$L__BB2_5;
	ld.param.u64 	%rd44, [_Z14problem2UpdatePdS_S_S_S_S_S_S_S_iiPiiS_S0__param_14];
	cvta.to.global.u64 	%rd42, %rd44;
	st.global.u32 	[%rd42], %r3;
	st.global.f64 	[%rd1], %fd1;
$L__BB2_5:
	ret;

}
	// .globl	_Z14problem3UpdatePdS_S_S_S_S_S_S_S_S_iiiiPbS0_S_b
.visible .entry _Z14problem3UpdatePdS_S_S_S_S_S_S_S_S_iiiiPbS0_S_b(
	.param .u64 .ptr .align 1 _Z14problem3UpdatePdS_S_S_S_S_S_S_S_S_iiiiPbS0_S_b_param_0,
	.param .u64 .ptr .align 1 _Z14problem3UpdatePdS_S_S_S_S_S_S_S_S_iiiiPbS0_S_b_param_1,
	.param .u64 .ptr .align 1 _Z14problem3UpdatePdS_S_S_S_S_S_S_S_S_iiiiPbS0_S_b_param_2,
	.param .u64 .ptr .align 1 _Z14problem3UpdatePdS_S_S_S_S_S_S_S_S_iiiiPbS0_S_b_param_3,
	.param .u64 .ptr .align 1 _Z14problem3UpdatePdS_S_S_S_S_S_S_S_S_iiiiPbS0_S_b_param_4,
	.param .u64 .ptr .align 1 _Z14problem3UpdatePdS_S_S_S_S_S_S_S_S_iiiiPbS0_S_b_param_5,
	.param .u64 .ptr .align 1 _Z14problem3UpdatePdS_S_S_S_S_S_S_S_S_iiiiPbS0_S_b_param_6,
	.param .u64 .ptr .align 1 _Z14problem3UpdatePdS_S_S_S_S_S_S_S_S_iiiiPbS0_S_b_param_7,
	.param .u64 .ptr .align 1 _Z14problem3UpdatePdS_S_S_S_S_S_S_S_S_iiiiPbS0_S_b_param_8,
	.param .u64 .ptr .align 1 _Z14problem3UpdatePdS_S_S_S_S_S_S_S_S_iiiiPbS0_S_b_param_9,
	.param .u32 _Z14problem3UpdatePdS_S_S_S_S_S_S_S_S_iiiiPbS0_S_b_param_10,
	.param .u32 _Z14problem3UpdatePdS_S_S_S_S_S_S_S_S_iiiiPbS0_S_b_param_11,
	.param .u32 _Z14problem3UpdatePdS_S_S_S_S_S_S_S_S_iiiiPbS0_S_b_param_12,
	.param .u32 _Z14problem3UpdatePdS_S_S_S_S_S_S_S_S_iiiiPbS0_S_b_param_13,
	.param .u64 .ptr .align 1 _Z14problem3UpdatePdS_S_S_S_S_S_S_S_S_iiiiPbS0_S_b_param_14,
	.param .u64 .ptr .align 1 _Z14problem3UpdatePdS_S_S_S_S_S_S_S_S_iiiiPbS0_S_b_param_15,
	.param .u64 .ptr .align 1 _Z14problem3UpdatePdS_S_S_S_S_S_S_S_S_iiiiPbS0_S_b_param_16,
	.param .u8 _Z14problem3UpdatePdS_S_S_S_S_S_S_S_S_iiiiPbS0_S_b_param_17
)
{
	.reg .pred 	%p<6>;
	.reg .b16 	%rs<5>;
	.reg .b32 	%r<9>;
	.reg .b64 	%rd<56>;
	.reg .b64 	%fd<45>;

	ld.param.u64 	%rd14, [_Z14problem3UpdatePdS_S_S_S_S_S_S_S_S_iiiiPbS0_S_b_param_0];
	ld.param.u64 	%rd15, [_Z14problem3UpdatePdS_S_S_S_S_S_S_S_S_iiiiPbS0_S_b_param_1];
	ld.param.u64 	%rd16, [_Z14problem3UpdatePdS_S_S_S_S_S_S_S_S_iiiiPbS0_S_b_param_2];
	ld.param.u64 	%rd6, [_Z14problem3UpdatePdS_S_S_S_S_S_S_S_S_iiiiPbS0_S_b_param_4];
	ld.param.u64 	%rd8, [_Z14problem3UpdatePdS_S_S_S_S_S_S_S_S_iiiiPbS0_S_b_param_6];
	ld.param.u64 	%rd9, [_Z14problem3UpdatePdS_S_S_S_S_S_S_S_S_iiiiPbS0_S_b_param_7];
	ld.param.u32 	%r2, [_Z14problem3UpdatePdS_S_S_S_S_S_S_S_S_iiiiPbS0_S_b_param_10];
	ld.param.u32 	%r3, [_Z14problem3UpdatePdS_S_S_S_S_S_S_S_S_iiiiPbS0_S_b_param_11];
	ld.param.u32 	%r4, [_Z14problem3UpdatePdS_S_S_S_S_S_S_S_S_iiiiPbS0_S_b_param_12];
	ld.param.u32 	%r5, [_Z14problem3UpdatePdS_S_S_S_S_S_S_S_S_iiiiPbS0_S_b_param_13];
	ld.param.u64 	%rd17, [_Z14problem3UpdatePdS_S_S_S_S_S_S_S_S_iiiiPbS0_S_b_param_14];
	ld.param.u64 	%rd12, [_Z14problem3UpdatePdS_S_S_S_S_S_S_S_S_iiiiPbS0_S_b_param_15];
	ld.param.u64 	%rd13, [_Z14problem3UpdatePdS_S_S_S_S_S_S_S_S_iiiiPbS0_S_b_param_16];
	ld.param.s8 	%rs1, [_Z14problem3UpdatePdS_S_S_S_S_S_S_S_S_iiiiPbS0_S_b_param_17];
	cvta.to.global.u64 	%rd1, %rd17;
	cvta.to.global.u64 	%rd2, %rd16;
	cvta.to.global.u64 	%rd3, %rd15;
	cvta.to.global.u64 	%rd4, %rd14;
	setp.ne.s16 	%p1, %rs1, 0;
	@%p1 bra 	$L__BB3_2;
	ld.param.u64 	%rd54, [_Z14problem3UpdatePdS_S_S_S_S_S_S_S_S_iiiiPbS0_S_b_param_8];
	ld.param.u64 	%rd53, [_Z14problem3UpdatePdS_S_S_S_S_S_S_S_S_iiiiPbS0_S_b_param_5];
	ld.param.u64 	%rd52, [_Z14problem3UpdatePdS_S_S_S_S_S_S_S_S_iiiiPbS0_S_b_param_3];
	cvta.to.global.u64 	%rd18, %rd8;
	cvta.to.global.u64 	%rd19, %rd52;
	cvta.to.global.u64 	%rd20, %rd9;
	cvta.to.global.u64 	%rd21, %rd6;
	cvta.to.global.u64 	%rd22, %rd54;
	cvta.to.global.u64 	%rd23, %rd53;
	mov.u32 	%r6, %tid.x;
	mul.wide.u32 	%rd24, %r6, 8;
	add.s64 	%rd25, %rd18, %rd24;
	ld.global.f64 	%fd4, [%rd25];
	add.s64 	%rd26, %rd19, %rd24;
	ld.global.f64 	%fd5, [%rd26];
	fma.rn.f64 	%fd6, %fd4, 0d404E000000000000, %fd5;
	st.global.f64 	[%rd26], %fd6;
	add.s64 	%rd27, %rd20, %rd24;
	ld.global.f64 	%fd7, [%rd27];
	add.s64 	%rd28, %rd21, %rd24;
	ld.global.f64 	%fd8, [%rd28];
	fma.rn.f64 	%fd9, %fd7, 0d404E000000000000, %fd8;
	st.global.f64 	[%rd28], %fd9;
	add.s64 	%rd29, %rd22, %rd24;
	ld.global.f64 	%fd10, [%rd29];
	add.s64 	%rd30, %rd23, %rd24;
	ld.global.f64 	%fd11, [%rd30];
	fma.rn.f64 	%fd12, %fd10, 0d404E000000000000, %fd11;
	st.global.f64 	[%rd30], %fd12;
	ld.global.f64 	%fd13, [%rd26];
	add.s64 	%rd31, %rd4, %rd24;
	ld.global.f64 	%fd14, [%rd31];
	fma.rn.f64 	%fd15, %fd13, 0d404E000000000000, %fd14;
	st.global.f64 	[%rd31], %fd15;
	ld.global.f64 	%fd16, [%rd28];
	add.s64 	%rd32, %rd3, %rd24;
	ld.global.f64 	%fd17, [%rd32];
	fma.rn.f64 	%fd18, %fd16, 0d404E000000000000, %fd17;
	st.global.f64 	[%rd32], %fd18;
	ld.global.f64 	%fd19, [%rd30];
	add.s64 	%rd33, %rd2, %rd24;
	ld.global.f64 	%fd20, [%rd33];
	fma.rn.f64 	%fd21, %fd19, 0d404E000000000000, %fd20;
	st.global.f64 	[%rd33], %fd21;
$L__BB3_2:
	bar.sync 	0;
	mov.u32 	%r7, %tid.x;
	setp.ne.s32 	%p2, %r7, 0;
	@%p2 bra 	$L__BB3_8;
	mul.wide.s32 	%rd34, %r2, 8;
	add.s64 	%rd35, %rd4, %rd34;
	ld.global.f64 	%fd22, [%rd35];
	mul.wide.s32 	%rd36, %r4, 8;
	add.s64 	%rd37, %rd4, %rd36;
	ld.global.f64 	%fd23, [%rd37];
	sub.f64 	%fd24, %fd22, %fd23;
	add.s64 	%rd38, %rd3, %rd34;
	ld.global.f64 	%fd25, [%rd38];
	add.s64 	%rd39, %rd3, %rd36;
	ld.global.f64 	%fd26, [%rd39];
	sub.f64 	%fd27, %fd25, %fd26;
	add.s64 	%rd40, %rd2, %rd34;
	ld.global.f64 	%fd28, [%rd40];
	add.s64 	%rd41, %rd2, %rd36;
	ld.global.f64 	%fd29, [%rd41];
	sub.f64 	%fd30, %fd28, %fd29;
	mul.wide.s32 	%rd42, %r3, 8;
	add.s64 	%rd43, %rd4, %rd42;
	ld.global.f64 	%fd31, [%rd43];
	sub.f64 	%fd1, %fd22, %fd31;
	add.s64 	%rd44, %rd3, %rd42;
	ld.global.f64 	%fd32, [%rd44];
	sub.f64 	%fd2, %fd25, %fd32;
	add.s64 	%rd45, %rd2, %rd42;
	ld.global.f64 	%fd33, [%rd45];
	sub.f64 	%fd3, %fd28, %fd33;
	mul.lo.s32 	%r1, %r5, 60;
	cvt.rn.f64.s32 	%fd34, %r1;
	mul.f64 	%fd35, %fd34, 0d412E848000000000;
	mul.f64 	%fd36, %fd27, %fd27;
	fma.rn.f64 	%fd37, %fd24, %fd24, %fd36;
	fma.rn.f64 	%fd38, %fd30, %fd30, %fd37;
	mul.f64 	%fd39, %fd35, %fd35;
	setp.gtu.f64 	%p3, %fd38, %fd39;
	@%p3 bra 	$L__BB3_6;
	ld.global.u8 	%rs2, [%rd1];
	setp.ne.s16 	%p4, %rs2, 0;
	@%p4 bra 	$L__BB3_6;
	ld.param.u64 	%rd55, [_Z14problem3UpdatePdS_S_S_S_S_S_S_S_S_iiiiPbS0_S_b_param_9];
	cvta.to.global.u64 	%rd46, %rd55;
	add.s64 	%rd48, %rd46, %rd36;
	mov.b64 	%rd49, 0;
	st.global.u64 	[%rd48], %rd49;
	mov.b16 	%rs3, 1;
	st.global.u8 	[%rd1], %rs3;
	add.s32 	%r8, %r1, 60;
	cvt.rn.f64.s32 	%fd40, %r8;
	fma.rn.f64 	%fd41, %fd40, 0d408F400000000000, 0d40F86A0000000000;
	cvta.to.global.u64 	%rd50, %rd13;
	st.global.f64 	[%rd50], %fd41;
$L__BB3_6:
	mul.f64 	%fd42, %fd2, %fd2;
	fma.rn.f64 	%fd43, %fd1, %fd1, %fd42;
	fma.rn.f64 	%fd44, %fd3, %fd3, %fd43;
	setp.geu.f64 	%p5, %fd44, 0d42D6BCC41E900000;
	@%p5 bra 	$L__BB3_8;
	cvta.to.global.u64 	%rd51, %rd12;
	mov.b16 	%rs4, 0;
	st.global.u8 	[%rd51], %rs4;
$L__BB3_8:
	ret;

}
	// .globl	_Z7copyVecPdS_S_S_S_S_S_S_S_S_S_S_S_S_S_S_S_S_
.visible .entry _Z7copyVecPdS_S_S_S_S_S_S_S_S_S_S_S_S_S_S_S_S_(
	.param .u64 .ptr .align 1 _Z7copyVecPdS_S_S_S_S_S_S_S_S_S_S_S_S_S_S_S_S__param_0,
	.param .u64 .ptr .align 1 _Z7copyVecPdS_S_S_S_S_S_S_S_S_S_S_S_S_S_S_S_S__param_1,
	.param .u64 .ptr .align 1 _Z7copyVecPdS_S_S_S_S_S_S_S_S_S_S_S_S_S_S_S_S__param_2,
	.param .u64 .ptr .align 1 _Z7copyVecPdS_S_S_S_S_S_S_S_S_S_S_S_S_S_S_S_S__param_3,
	.param .u64 .ptr .align 1 _Z7copyVecPdS_S_S_S_S_S_S_S_S_S_S_S_S_S_S_S_S__param_4,
	.param .u64 .ptr .align 1 _Z7copyVecPdS_S_S_S_S_S_S_S_S_S_S_S_S_S_S_S_S__param_5,
	.param .u64 .ptr .align 1 _Z7copyVecPdS_S_S_S_S_S_S_S_S_S_S_S_S_S_S_S_S__param_6,
	.param .u64 .ptr .align 1 _Z7copyVecPdS_S_S_S_S_S_S_S_S_S_S_S_S_S_S_S_S__param_7,
	.param .u64 .ptr .align 1 _Z7copyVecPdS_S_S_S_S_S_S_S_S_S_S_S_S_S_S_S_S__param_8,
	.param .u64 .ptr .align 1 _Z7copyVecPdS_S_S_S_S_S_S_S_S_S_S_S_S_S_S_S_S__param_9,
	.param .u64 .ptr .align 1 _Z7copyVecPdS_S_S_S_S_S_S_S_S_S_S_S_S_S_S_S_S__param_10,
	.param .u64 .ptr .align 1 _Z7copyVecPdS_S_S_S_S_S_S_S_S_S_S_S_S_S_S_S_S__param_11,
	.param .u64 .ptr .align 1 _Z7copyVecPdS_S_S_S_S_S_S_S_S_S_S_S_S_S_S_S_S__param_12,
	.param .u64 .ptr .align 1 _Z7copyVecPdS_S_S_S_S_S_S_S_S_S_S_S_S_S_S_S_S__param_13,
	.param .u64 .ptr .align 1 _Z7copyVecPdS_S_S_S_S_S_S_S_S_S_S_S_S_S_S_S_S__param_14,
	.param .u64 .ptr .align 1 _Z7copyVecPdS_S_S_S_S_S_S_S_S_S_S_S_S_S_S_S_S__param_15,
	.param .u64 .ptr .align 1 _Z7copyVecPdS_S_S_S_S_S_S_S_S_S_S_S_S_S_S_S_S__param_16,
	.param .u64 .ptr .align 1 _Z7copyVecPdS_S_S_S_S_S_S_S_S_S_S_S_S_S_S_S_S__param_17
)
{
	.reg .b32 	%r<2>;
	.reg .b64 	%rd<56>;
	.reg .b64 	%fd<10>;

	ld.param.u64 	%rd1, [_Z7copyVecPdS_S_S_S_S_S_S_S_S_S_S_S_S_S_S_S_S__param_0];
	ld.param.u64 	%rd2, [_Z7copyVecPdS_S_S_S_S_S_S_S_S_S_S_S_S_S_S_S_S__param_1];
	ld.param.u64 	%rd3, [_Z7copyVecPdS_S_S_S_S_S_S_S_S_S_S_S_S_S_S_S_S__param_2];
	ld.param.u64 	%rd4, [_Z7copyVecPdS_S_S_S_S_S_S_S_S_S_S_S_S_S_S_S_S__param_3];
	ld.param.u64 	%rd5, [_Z7copyVecPdS_S_S_S_S_S_S_S_S_S_S_S_S_S_S_S_S__param_4];
	ld.param.u64 	%rd6, [_Z7copyVecPdS_S_S_S_S_S_S_S_S_S_S_S_S_S_S_S_S__param_5];
	ld.param.u64 	%rd7, [_Z7copyVecPdS_S_S_S_S_S_S_S_S_S_S_S_S_S_S_S_S__param_6];
	ld.param.u64 	%rd8, [_Z7copyVecPdS_S_S_S_S_S_S_S_S_S_S_S_S_S_S_S_S__param_7];
	ld.param.u64 	%rd9, [_Z7copyVecPdS_S_S_S_S_S_S_S_S_S_S_S_S_S_S_S_S__param_8];
	ld.param.u64 	%rd10, [_Z7copyVecPdS_S_S_S_S_S_S_S_S_S_S_S_S_S_S_S_S__param_9];
	ld.param.u64 	%rd11, [_Z7copyVecPdS_S_S_S_S_S_S_S_S_S_S_S_S_S_S_S_S__param_10];
	ld.param.u64 	%rd12, [_Z7copyVecPdS_S_S_S_S_S_S_S_S_S_S_S_S_S_S_S_S__param_11];
	ld.param.u64 	%rd13, [_Z7copyVecPdS_S_S_S_S_S_S_S_S_S_S_S_S_S_S_S_S__param_12];
	ld.param.u64 	%rd14, [_Z7copyVecPdS_S_S_S_S_S_S_S_S_S_S_S_S_S_S_S_S__param_13];
	ld.param.u64 	%rd15, [_Z7copyVecPdS_S_S_S_S_S_S_S_S_S_S_S_S_S_S_S_S__param_14];
	ld.param.u64 	%rd16, [_Z7copyVecPdS_S_S_S_S_S_S_S_S_S_S_S_S_S_S_S_S__param_15];
	ld.param.u64 	%rd17, [_Z7copyVecPdS_S_S_S_S_S_S_S_S_S_S_S_S_S_S_S_S__param_16];
	ld.param.u64 	%rd18, [_Z7copyVecPdS_S_S_S_S_S_S_S_S_S_S_S_S_S_S_S_S__param_17];
	cvta.to.global.u64 	%rd19, %rd9;
	cvta.to.global.u64 	%rd20, %rd18;
	cvta.to.global.u64 	%rd21, %rd8;
	cvta.to.global.u64 	%rd22, %rd17;
	cvta.to.global.u64 	%rd23, %rd7;
	cvta.to.global.u64 	%rd24, %rd16;
	cvta.to.global.u64 	%rd25, %rd6;
	cvta.to.global.u64 	%rd26, %rd15;
	cvta.to.global.u64 	%rd27, %rd5;
	cvta.to.global.u64 	%rd28, %rd14;
	cvta.to.global.u64 	%rd29, %rd4;
	cvta.to.global.u64 	%rd30, %rd13;
	cvta.to.global.u64 	%rd31, %rd3;
	cvta.to.global.u64 	%rd32, %rd12;
	cvta.to.global.u64 	%rd33, %rd2;
	cvta.to.global.u64 	%rd34, %rd11;
	cvta.to.global.u64 	%rd35, %rd1;
	cvta.to.global.u64 	%rd36, %rd10;
	mov.u32 	%r1, %tid.x;
	mul.wide.u32 	%rd37, %r1, 8;
	add.s64 	%rd38, %rd36, %rd37;
	ld.global.f64 	%fd1, [%rd38];
	add.s64 	%rd39, %rd35, %rd37;
	st.global.f64 	[%rd39], %fd1;
	add.s64 	%rd40, %rd34, %rd37;
	ld.global.f64 	%fd2, [%rd40];
	add.s64 	%rd41, %rd33, %rd37;
	st.global.f64 	[%rd41], %fd2;
	add.s64 	%rd42, %rd32, %rd37;
	ld.global.f64 	%fd3, [%rd42];
	add.s64 	%rd43, %rd31, %rd37;
	st.global.f64 	[%rd43], %fd3;
	add.s64 	%rd44, %rd30, %rd37;
	ld.global.f64 	%fd4, [%rd44];
	add.s64 	%rd45, %rd29, %rd37;
	st.global.f64 	[%rd45], %fd4;
	add.s64 	%rd46, %rd28, %rd37;
	ld.global.f64 	%fd5, [%rd46];
	add.s64 	%rd47, %rd27, %rd37;
	st.global.f64 	[%rd47], %fd5;
	add.s64 	%rd48, %rd26, %rd37;
	ld.global.f64 	%fd6, [%rd48];
	add.s64 	%rd49, %rd25, %rd37;
	st.global.f64 	[%rd49], %fd6;
	add.s64 	%rd50, %rd24, %rd37;
	ld.global.f64 	%fd7, [%rd50];
	add.s64 	%rd51, %rd23, %rd37;
	st.global.f64 	[%rd51], %fd7;
	add.s64 	%rd52, %rd22, %rd37;
	ld.global.f64 	%fd8, [%rd52];
	add.s64 	%rd53, %rd21, %rd37;
	st.global.f64 	[%rd53], %fd8;
	add.s64 	%rd54, %rd20, %rd37;
	ld.global.f64 	%fd9, [%rd54];
	add.s64 	%rd55, %rd19, %rd37;
	st.global.f64 	[%rd55], %fd9;
	ret;

}
.func  (.param .align 16 .b8 func_retval0[16]) __internal_trig_reduction_slowpathd(
	.param .b64 __internal_trig_reduction_slowpathd_param_0
)
{
	.local .align 8 .b8 	__local_depot5[40];
	.reg .b64 	%SP;
	.reg .b64 	%SPL;
	.reg .pred 	%p<10>;
	.reg .b32 	%r<47>;
	.reg .b64 	%rd<74>;
	.reg .b64 	%fd<5>;

	mov.u64 	%SPL, __local_depot5;
	ld.param.f64 	%fd4, [__internal_trig_reduction_slowpathd_param_0];
	add.u64 	%rd1, %SPL, 0;
	{
	.reg .b32 %temp; 
	mov.b64 	{%temp, %r1}, %fd4;
	}
	shr.u32 	%r2, %r1, 20;
	and.b32  	%r3, %r2, 2047;
	setp.eq.s32 	%p1, %r3, 2047;
	mov.b32 	%r46, 0;
	@%p1 bra 	$L__BB5_9;
	add.s32 	%r20, %r3, -1024;
	mov.b64 	%rd20, %fd4;
	shl.b64 	%rd2, %rd20, 11;
	shr.u32 	%r4, %r20, 6;
	sub.s32 	%r45, 15, %r4;
	sub.s32 	%r21, 19, %r4;
	setp.lt.u32 	%p2, %r20, 128;
	selp.b32 	%r6, 18, %r21, %p2;
	setp.ge.s32 	%p3, %r45, %r6;
	mov.b64 	%rd70, 0;
	@%p3 bra 	$L__BB5_4;
	add.s32 	%r23, %r6, %r4;
	neg.s32 	%r43, %r23;
	or.b64  	%rd3, %rd2, -9223372036854775808;
	mov.b64 	%rd70, 0;
	mov.b32 	%r42, 0;
	mov.u64 	%rd25, __cudart_i2opi_d;
	mov.u32 	%r44, %r45;
$L__BB5_3:
	.pragma "nounroll";
	mul.wide.s32 	%rd22, %r42, 8;
	add.s64 	%rd23, %rd1, %rd22;
	mul.wide.s32 	%rd24, %r44, 8;
	add.s64 	%rd26, %rd25, %rd24;
	ld.global.nc.u64 	%rd27, [%rd26];
	{
	.reg .u32 %r0, %r1, %r2, %r3, %alo, %ahi, %blo, %bhi, %clo, %chi;
	mov.b64 	{%alo,%ahi}, %rd27;
	mov.b64 	{%blo,%bhi}, %rd3;
	mov.b64 	{%clo,%chi}, %rd70;
	mad.lo.cc.u32 	%r0, %alo, %blo, %clo;
	madc.hi.cc.u32 	%r1, %alo, %blo, %chi;
	madc.hi.u32 	%r2, %alo, %bhi, 0;
	mad.lo.cc.u32 	%r1, %alo, %bhi, %r1;
	madc.hi.cc.u32 	%r2, %ahi, %blo, %r2;
	madc.hi.u32 	%r3, %ahi, %bhi, 0;
	mad.lo.cc.u32 	%r1, %ahi, %blo, %r1;
	madc.lo.cc.u32 	%r2, %ahi, %bhi, %r2;
	addc.u32 	%r3, %r3, 0;
	mov.b64 	%rd28, {%r0,%r1};
	mov.b64 	%rd70, {%r2,%r3};
	}
	st.local.u64 	[%rd23], %rd28;
	add.s32 	%r44, %r44, 1;
	add.s32 	%r43, %r43, 1;
	add.s32 	%r42, %r42, 1;
	setp.ne.s32 	%p4, %r43, -15;
	mov.u32 	%r45, %r6;
	@%p4 bra 	$L__BB5_3;
$L__BB5_4:
	cvt.s64.s32 	%rd29, %r45;
	cvt.u64.u32 	%rd30, %r4;
	add.s64 	%rd31, %rd30, %rd29;
	shl.b64 	%rd32, %rd31, 3;
	add.s64 	%rd33, %rd1, %rd32;
	st.local.u64 	[%rd33+-120], %rd70;
	and.b32  	%r15, %r2, 63;
	ld.local.u64 	%rd72, [%rd1+16];
	ld.local.u64 	%rd71, [%rd1+24];
	setp.eq.s32 	%p5, %r15, 0;
	@%p5 bra 	$L__BB5_6;
	shl.b64 	%rd34, %rd71, %r15;
	shr.u64 	%rd35, %rd72, 1;
	xor.b32  	%r24, %r15, 63;
	shr.u64 	%rd36, %rd35, %r24;
	or.b64  	%rd71, %rd34, %rd36;
	ld.local.u64 	%rd37, [%rd1+8];
	shl.b64 	%rd38, %rd72, %r15;
	shr.u64 	%rd39, %rd37, 1;
	shr.u64 	%rd40, %rd39, %r24;
	or.b64  	%rd72, %rd38, %rd40;
$L__BB5_6:
	and.b32  	%r25, %r1, -2147483648;
	shr.u64 	%rd41, %rd71, 62;
	cvt.u32.u64 	%r26, %rd41;
	mov.b64 	{%r27, %r28}, %rd71;
	mov.b64 	{%r29, %r30}, %rd72;
	shf.l.wrap.b32 	%r31, %r30, %r27, 2;
	shf.l.wrap.b32 	%r32, %r27, %r28, 2;
	mov.b64 	%rd42, {%r31, %r32};
	shl.b64 	%rd43, %rd72, 2;
	shr.u64 	%rd44, %rd42, 63;
	cvt.u32.u64 	%r33, %rd44;
	add.s32 	%r34, %r33, %r26;
	setp.eq.s32 	%p6, %r25, 0;
	neg.s32 	%r35, %r34;
	selp.b32 	%r46, %r34, %r35, %p6;
	setp.gt.s64 	%p7, %rd42, -1;
	mov.b64 	%rd45, 0;
	{
	.reg .u32 %r0, %r1, %r2, %r3, %a0, %a1, %a2, %a3, %b0, %b1, %b2, %b3;
	mov.b64 	{%a0,%a1}, %rd45;
	mov.b64 	{%a2,%a3}, %rd45;
	mov.b64 	{%b0,%b1}, %rd43;
	mov.b64 	{%b2,%b3}, %rd42;
	sub.cc.u32 	%r0, %a0, %b0;
	subc.cc.u32 	%r1, %a1, %b1;
	subc.cc.u32 	%r2, %a2, %b2;
	subc.u32 	%r3, %a3, %b3;
	mov.b64 	%rd46, {%r0,%r1};
	mov.b64 	%rd47, {%r2,%r3};
	}
	xor.b32  	%r36, %r25, -2147483648;
	selp.b64 	%rd73, %rd42, %rd47, %p7;
	selp.b64 	%rd14, %rd43, %rd46, %p7;
	selp.b32 	%r17, %r25, %r36, %p7;
	clz.b64 	%r37, %rd73;
	cvt.u64.u32 	%rd15, %r37;
	setp.eq.s32 	%p8, %r37, 0;
	@%p8 bra 	$L__BB5_8;
	cvt.u32.u64 	%r38, %rd15;
	and.b32  	%r39, %r38, 63;
	shl.b64 	%rd48, %rd73, %r39;
	shr.u64 	%rd49, %rd14, 1;
	not.b32 	%r40, %r38;
	and.b32  	%r41, %r40, 63;
	shr.u64 	%rd50, %rd49, %r41;
	or.b64  	%rd73, %rd48, %rd50;
$L__BB5_8:
	mov.b64 	%rd51, -3958705157555305931;
	{
	.reg .u32 %r0, %r1, %r2, %r3, %alo, %ahi, %blo, %bhi;
	mov.b64 	{%alo,%ahi}, %rd73;
	mov.b64 	{%blo,%bhi}, %rd51;
	mul.lo.u32 	%r0, %alo, %blo;
	mul.hi.u32 	%r1, %alo, %blo;
	mad.lo.cc.u32 	%r1, %alo, %bhi, %r1;
	madc.hi.u32 	%r2, %alo, %bhi, 0;
	mad.lo.cc.u32 	%r1, %ahi, %blo, %r1;
	madc.hi.cc.u32 	%r2, %ahi, %blo, %r2;
	madc.hi.u32 	%r3, %ahi, %bhi, 0;
	mad.lo.cc.u32 	%r2, %ahi, %bhi, %r2;
	addc.u32 	%r3, %r3, 0;
	mov.b64 	%rd52, {%r0,%r1};
	mov.b64 	%rd53, {%r2,%r3};
	}
	setp.gt.s64 	%p9, %rd53, 0;
	{
	.reg .u32 %r0, %r1, %r2, %r3, %a0, %a1, %a2, %a3, %b0, %b1, %b2, %b3;
	mov.b64 	{%a0,%a1}, %rd52;
	mov.b64 	{%a2,%a3}, %rd53;
	mov.b64 	{%b0,%b1}, %rd52;
	mov.b64 	{%b2,%b3}, %rd53;
	add.cc.u32 	%r0, %a0, %b0;
	addc.cc.u32 	%r1, %a1, %b1;
	addc.cc.u32 	%r2, %a2, %b2;
	addc.u32 	%r3, %a3, %b3;
	mov.b64 	%rd54, {%r0,%r1};
	mov.b64 	%rd55, {%r2,%r3};
	}
	selp.b64 	%rd56, %rd55, %rd53, %p9;
	selp.s64 	%rd57, -1, 0, %p9;
	sub.s64 	%rd58, %rd57, %rd15;
	cvt.u64.u32 	%rd59, %r17;
	shl.b64 	%rd60, %rd59, 32;
	add.s64 	%rd61, %rd56, 1;
	shr.u64 	%rd62, %rd61, 10;
	add.s64 	%rd63, %rd62, 1;
	shr.u64 	%rd64, %rd63, 1;
	shl.b64 	%rd65, %rd58, 52;
	add.s64 	%rd66, %rd65, %rd64;
	add.s64 	%rd67, %rd66, 4602678819172646912;
	or.b64  	%rd68, %rd67, %rd60;
	mov.b64 	%fd4, %rd68;
$L__BB5_9:
	st.param.f64 	[func_retval0], %fd4;
	st.param.b32 	[func_retval0+8], %r46;
	ret;

}
.func  (.param .b64 func_retval0) __internal_accurate_pow(
	.param .b64 __internal_accurate_pow_param_0
)
{
	.reg .pred 	%p<8>;
	.reg .b32 	%r<49>;
	.reg .b32 	%f<3>;
	.reg .b64 	%fd<109>;

	ld.param.f64 	%fd10, [__internal_accurate_pow_param_0];
	{
	.reg .b32 %temp; 
	mov.b64 	{%temp, %r46}, %fd10;
	}
	{
	.reg .b32 %temp; 
	mov.b64 	{%r45, %temp}, %fd10;
	}
	shr.u32 	%r47, %r46, 20;
	setp.gt.u32 	%p1, %r46, 1048575;
	@%p1 bra 	$L__BB6_2;
	mul.f64 	%fd11, %fd10, 0d4350000000000000;
	{
	.reg .b32 %temp; 
	mov.b64 	{%temp, %r46}, %fd11;
	}
	{
	.reg .b32 %temp; 
	mov.b64 	{%r45, %temp}, %fd11;
	}
	shr.u32 	%r16, %r46, 20;
	add.s32 	%r47, %r16, -54;
$L__BB6_2:
	add.s32 	%r48, %r47, -1023;
	and.b32  	%r17, %r46, -2146435073;
	or.b32  	%r18, %r17, 1072693248;
	mov.b64 	%fd107, {%r45, %r18};
	setp.lt.u32 	%p2, %r18, 1073127583;
	@%p2 bra 	$L__BB6_4;
	{
	.reg .b32 %temp; 
	mov.b64 	{%r19, %temp}, %fd107;
	}
	{
	.reg .b32 %temp; 
	mov.b64 	{%temp, %r20}, %fd107;
	}
	add.s32 	%r21, %r20, -1048576;
	mov.b64 	%fd107, {%r19, %r21};
	add.s32 	%r48, %r47, -1022;
$L__BB6_4:
	add.f64 	%fd12, %fd107, 0dBFF0000000000000;
	add.f64 	%fd13, %fd107, 0d3FF0000000000000;
	rcp.approx.ftz.f64 	%fd14, %fd13;
	neg.f64 	%fd15, %fd13;
	fma.rn.f64 	%fd16, %fd15, %fd14, 0d3FF0000000000000;
	fma.rn.f64 	%fd17, %fd16, %fd16, %fd16;
	fma.rn.f64 	%fd18, %fd17, %fd14, %fd14;
	mul.f64 	%fd19, %fd12, %fd18;
	fma.rn.f64 	%fd20, %fd12, %fd18, %fd19;
	mul.f64 	%fd21, %fd20, %fd20;
	fma.rn.f64 	%fd22, %fd21, 0d3EB0F5FF7D2CAFE2, 0d3ED0F5D241AD3B5A;
	fma.rn.f64 	%fd23, %fd22, %fd21, 0d3EF3B20A75488A3F;
	fma.rn.f64 	%fd24, %fd23, %fd21, 0d3F1745CDE4FAECD5;
	fma.rn.f64 	%fd25, %fd24, %fd21, 0d3F3C71C7258A578B;
	fma.rn.f64 	%fd26, %fd25, %fd21, 0d3F6249249242B910;
	fma.rn.f64 	%fd27, %fd26, %fd21, 0d3F89999999999DFB;
	sub.f64 	%fd28, %fd12, %fd20;
	add.f64 	%fd29, %fd28, %fd28;
	neg.f64 	%fd30, %fd20;
	fma.rn.f64 	%fd31, %fd30, %fd12, %fd29;
	mul.f64 	%fd32, %fd18, %fd31;
	fma.rn.f64 	%fd33, %fd21, %fd27, 0d3FB5555555555555;
	mov.f64 	%fd34, 0d3FB5555555555555;
	sub.f64 	%fd35, %fd34, %fd33;
	fma.rn.f64 	%fd36, %fd21, %fd27, %fd35;
	add.f64 	%fd37, %fd36, 0dBC46A4CB00B9E7B0;
	add.f64 	%fd38, %fd33, %fd37;
	sub.f64 	%fd39, %fd33, %fd38;
	add.f64 	%fd40, %fd37, %fd39;
	mul.rn.f64 	%fd41, %fd20, %fd20;
	neg.f64 	%fd42, %fd41;
	fma.rn.f64 	%fd43, %fd20, %fd20, %fd42;
	{
	.reg .b32 %temp; 
	mov.b64 	{%r22, %temp}, %fd32;
	}
	{
	.reg .b32 %temp; 
	mov.b64 	{%temp, %r23}, %fd32;
	}
	add.s32 	%r24, %r23, 1048576;
	mov.b64 	%fd44, {%r22, %r24};
	fma.rn.f64 	%fd45, %fd20, %fd44, %fd43;
	mul.rn.f64 	%fd46, %fd41, %fd20;
	neg.f64 	%fd47, %fd46;
	fma.rn.f64 	%fd48, %fd41, %fd20, %fd47;
	fma.rn.f64 	%fd49, %fd41, %fd32, %fd48;
	fma.rn.f64 	%fd50, %fd45, %fd20, %fd49;
	mul.rn.f64 	%fd51, %fd38, %fd46;
	neg.f64 	%fd52, %fd51;
	fma.rn.f64 	%fd53, %fd38, %fd46, %fd52;
	fma.rn.f64 	%fd54, %fd38, %fd50, %fd53;
	fma.rn.f64 	%fd55, %fd40, %fd46, %fd54;
	add.f64 	%fd56, %fd51, %fd55;
	sub.f64 	%fd57, %fd51, %fd56;
	add.f64 	%fd58, %fd55, %fd57;
	add.f64 	%fd59, %fd20, %fd56;
	sub.f64 	%fd60, %fd20, %fd59;
	add.f64 	%fd61, %fd56, %fd60;
	add.f64 	%fd62, %fd58, %fd61;
	add.f64 	%fd63, %fd32, %fd62;
	add.f64 	%fd64, %fd59, %fd63;
	sub.f64 	%fd65, %fd59, %fd64;
	add.f64 	%fd66, %fd63, %fd65;
	xor.b32  	%r25, %r48, -2147483648;
	mov.b32 	%r26, 1127219200;
	mov.b64 	%fd67, {%r25, %r26};
	mov.b32 	%r27, -2147483648;
	mov.b64 	%fd68, {%r27, %r26};
	sub.f64 	%fd69, %fd67, %fd68;
	fma.rn.f64 	%fd70, %fd69, 0d3FE62E42FEFA39EF, %fd64;
	fma.rn.f64 	%fd71, %fd69, 0dBFE62E42FEFA39EF, %fd70;
	sub.f64 	%fd72, %fd71, %fd64;
	sub.f64 	%fd73, %fd66, %fd72;
	fma.rn.f64 	%fd74, %fd69, 0d3C7ABC9E3B39803F, %fd73;
	add.f64 	%fd75, %fd70, %fd74;
	sub.f64 	%fd76, %fd70, %fd75;
	add.f64 	%fd77, %fd74, %fd76;
	mov.f64 	%fd78, 0d3FF8000000000000;
	{
	.reg .b32 %temp; 
	mov.b64 	{%temp, %r28}, %fd78;
	}
	{
	.reg .b32 %temp; 
	mov.b64 	{%r29, %temp}, %fd78;
	}
	shl.b32 	%r30, %r28, 1;
	setp.gt.u32 	%p3, %r30, -33554433;
	and.b32  	%r31, %r28, -15728641;
	selp.b32 	%r32, %r31, %r28, %p3;
	mov.b64 	%fd79, {%r29, %r32};
	mul.rn.f64 	%fd80, %fd75, %fd79;
	neg.f64 	%fd81, %fd80;
	fma.rn.f64 	%fd82, %fd75, %fd79, %fd81;
	fma.rn.f64 	%fd83, %fd77, %fd79, %fd82;
	add.f64 	%fd4, %fd80, %fd83;
	sub.f64 	%fd84, %fd80, %fd4;
	add.f64 	%fd5, %fd83, %fd84;
	fma.rn.f64 	%fd85, %fd4, 0d3FF71547652B82FE, 0d4338000000000000;
	{
	.reg .b32 %temp; 
	mov.b64 	{%r13, %temp}, %fd85;
	}
	mov.f64 	%fd86, 0dC338000000000000;
	add.rn.f64 	%fd87, %fd85, %fd86;
	fma.rn.f64 	%fd88, %fd87, 0dBFE62E42FEFA39EF, %fd4;
	fma.rn.f64 	%fd89, %fd87, 0dBC7ABC9E3B39803F, %fd88;
	fma.rn.f64 	%fd90, %fd89, 0d3E5ADE1569CE2BDF, 0d3E928AF3FCA213EA;
	fma.rn.f64 	%fd91, %fd90, %fd89, 0d3EC71DEE62401315;
	fma.rn.f64 	%fd92, %fd91, %fd89, 0d3EFA01997C89EB71;
	fma.rn.f64 	%fd93, %fd92, %fd89, 0d3F2A01A014761F65;
	fma.rn.f64 	%fd94, %fd93, %fd89, 0d3F56C16C1852B7AF;
	fma.rn.f64 	%fd95, %fd94, %fd89, 0d3F81111111122322;
	fma.rn.f64 	%fd96, %fd95, %fd89, 0d3FA55555555502A1;
	fma.rn.f64 	%fd97, %fd96, %fd89, 0d3FC5555555555511;
	fma.rn.f64 	%fd98, %fd97, %fd89, 0d3FE000000000000B;
	fma.rn.f64 	%fd99, %fd98, %fd89, 0d3FF0000000000000;
	fma.rn.f64 	%fd100, %fd99, %fd89, 0d3FF0000000000000;
	{
	.reg .b32 %temp; 
	mov.b64 	{%r14, %temp}, %fd100;
	}
	{
	.reg .b32 %temp; 
	mov.b64 	{%temp, %r15}, %fd100;
	}
	shl.b32 	%r33, %r13, 20;
	add.s32 	%r34, %r33, %r15;
	mov.b64 	%fd108, {%r14, %r34};
	{
	.reg .b32 %temp; 
	mov.b64 	{%temp, %r35}, %fd4;
	}
	mov.b32 	%f2, %r35;
	abs.f32 	%f1, %f2;
	setp.lt.f32 	%p4, %f1, 0f4086232B;
	@%p4 bra 	$L__BB6_7;
	setp.lt.f64 	%p5, %fd4, 0d0000000000000000;
	add.f64 	%fd101, %fd4, 0d7FF0000000000000;
	selp.f64 	%fd108, 0d0000000000000000, %fd101, %p5;
	setp.geu.f32 	%p6, %f1, 0f40874800;
	@%p6 bra 	$L__BB6_7;
	shr.u32 	%r36, %r13, 31;
	add.s32 	%r37, %r13, %r36;
	shr.s32 	%r38, %r37, 1;
	shl.b32 	%r39, %r38, 20;
	add.s32 	%r40, %r15, %r39;
	mov.b64 	%fd102, {%r14, %r40};
	sub.s32 	%r41, %r13, %r38;
	shl.b32 	%r42, %r41, 20;
	add.s32 	%r43, %r42, 1072693248;
	mov.b32 	%r44, 0;
	mov.b64 	%fd103, {%r44, %r43};
	mul.f64 	%fd108, %fd103, %fd102;
$L__BB6_7:
	abs.f64 	%fd104, %fd108;
	setp.eq.f64 	%p7, %fd104, 0d7FF0000000000000;
	fma.rn.f64 	%fd105, %fd108, %fd5, %fd108;
	selp.f64 	%fd106, %fd108, %fd105, %p7;
	st.param.f64 	[func_retval0], %fd106;
	ret;

}


// ===== COMPILED SASS (sm_100) =====

	.target	sm_100

	.elftype	@"ET_EXEC"


//--------------------- .note.nv.tkinfo           --------------------------
	.section	.note.nv.tkinfo,"",@"SHT_NOTE"
	.sectionflags	@"SHF_NOTE_NV_TKINFO"
	.tkinfo
        /*0018*/ 	.word	0x00000002
        /*0030*/ 	.string	""
        /*0030*/ 	.string	"ptxas"
        /*0030*/ 	.string	"Cuda compilation tools, release 13.0, V13.0.88"
        /*0030*/ 	.string	"Build cuda_13.0.r13.0/compiler.36424714_0"
        /*0030*/ 	.string	"-arch sm_100 -m 64 "



//--------------------- .note.nv.cuinfo           --------------------------
	.section	.note.nv.cuinfo,"",@"SHT_NOTE"
	.sectionflags	@"SHF_NOTE_NV_CUINFO"
        /*0018*/ 	.short	0x0002
        /*001a*/ 	.short	0x0064
        /*001c*/ 	.short	0x0082
	.zero		2


//--------------------- .nv.info                  --------------------------
	.section	.nv.info,"",@"SHT_CUDA_INFO"
	.align	4


	//----- nvinfo : EIATTR_REGCOUNT
	.align		4
        /*0000*/ 	.byte	0x04, 0x2f
        /*0002*/ 	.short	(.L_9 - .L_8)
	.align		4
.L_8:
        /*0004*/ 	.word	index@(_Z8run_stepbiiPdS_S_S_S_S_PKdPKc)
        /*0008*/ 	.word	0x00000036


	//----- nvinfo : EIATTR_FRAME_SIZE
	.align		4
.L_9:
        /*000c*/ 	.byte	0x04, 0x11
        /*000e*/ 	.short	(.L_11 - .L_10)
	.align		4
.L_10:
        /*0010*/ 	.word	index@($_Z8run_stepbiiPdS_S_S_S_S_PKdPKc$__internal_trig_reduction_slowpathd)
        /*0014*/ 	.word	0x00000028


	//----- nvinfo : EIATTR_FRAME_SIZE
	.align		4
.L_11:
        /*0018*/ 	.byte	0x04, 0x11
        /*001a*/ 	.short	(.L_13 - .L_12)
	.align		4
.L_12:
        /*001c*/ 	.word	index@($_Z8run_stepbiiPdS_S_S_S_S_PKdPKc$__internal_accurate_pow)
        /*0020*/ 	.word	0x00000028


	//----- nvinfo : EIATTR_FRAME_SIZE
	.align		4
.L_13:
        /*0024*/ 	.byte	0x04, 0x11
        /*0026*/ 	.short	(.L_15 - .L_14)
	.align		4
.L_14:
        /*0028*/ 	.word	index@($__internal_1_$__cuda_sm20_div_rn_f64_full)
        /*002c*/ 	.word	0x00000028


	//----- nvinfo : EIATTR_FRAME_SIZE
	.align		4
.L_15:
        /*0030*/ 	.byte	0x04, 0x11
        /*0032*/ 	.short	(.L_17 - .L_16)
	.align		4
.L_16:
        /*0034*/ 	.word	index@(_Z8run_stepbiiPdS_S_S_S_S_PKdPKc)
        /*0038*/ 	.word	0x00000028


	//----- nvinfo : EIATTR_REGCOUNT
	.align		4
.L_17:
        /*003c*/ 	.byte	0x04, 0x2f
        /*003e*/ 	.short	(.L_19 - .L_18)
	.align		4
.L_18:
        /*0040*/ 	.word	index@(_Z14problem1UpdatePdS_S_S_S_S_S_S_S_iiS_)
        /*0044*/ 	.word	0x0000001a


	//----- nvinfo : EIATTR_FRAME_SIZE
	.align		4
.L_19:
        /*0048*/ 	.byte	0x04, 0x11
        /*004a*/ 	.short	(.L_21 - .L_20)
	.align		4
.L_20:
        /*004c*/ 	.word	index@($__internal_0_$__cuda_sm20_dsqrt_rn_f64_mediumpath_v1)
        /*0050*/ 	.word	0x00000000


	//----- nvinfo : EIATTR_FRAME_SIZE
	.align		4
.L_21:
        /*0054*/ 	.byte	0x04, 0x11
        /*0056*/ 	.short	(.L_23 - .L_22)
	.align		4
.L_22:
        /*0058*/ 	.word	index@(_Z14problem1UpdatePdS_S_S_S_S_S_S_S_iiS_)
        /*005c*/ 	.word	0x00000000


	//----- nvinfo : EIATTR_REGCOUNT
	.align		4
.L_23:
        /*0060*/ 	.byte	0x04, 0x2f
        /*0062*/ 	.short	(.L_25 - .L_24)
	.align		4
.L_24:
        /*0064*/ 	.word	index@(_Z14problem2UpdatePdS_S_S_S_S_S_S_S_iiPiiS_S0_)
        /*0068*/ 	.word	0x0000001a


	//----- nvinfo : EIATTR_FRAME_SIZE
	.align		4
.L_25:
        /*006c*/ 	.byte	0x04, 0x11
        /*006e*/ 	.short	(.L_27 - .L_26)
	.align		4
.L_26:
        /*0070*/ 	.word	index@(_Z14problem2UpdatePdS_S_S_S_S_S_S_S_iiPiiS_S0_)
        /*0074*/ 	.word	0x00000000


	//----- nvinfo : EIATTR_REGCOUNT
	.align		4
.L_27:
        /*0078*/ 	.byte	0x04, 0x2f
        /*007a*/ 	.short	(.L_29 - .L_28)
	.align		4
.L_28:
        /*007c*/ 	.word	index@(_Z14problem3UpdatePdS_S_S_S_S_S_S_S_S_iiiiPbS0_S_b)
        /*0080*/ 	.word	0x0000001c


	//----- nvinfo : EIATTR_FRAME_SIZE
	.align		4
.L_29:
        /*0084*/ 	.byte	0x04, 0x11
        /*0086*/ 	.short	(.L_31 - .L_30)
	.align		4
.L_30:
        /*0088*/ 	.word	index@(_Z14problem3UpdatePdS_S_S_S_S_S_S_S_S_iiiiPbS0_S_b)
        /*008c*/ 	.word	0x00000000


	//----- nvinfo : EIATTR_REGCOUNT
	.align		4
.L_31:
        /*0090*/ 	.byte	0x04, 0x2f
        /*0092*/ 	.short	(.L_33 - .L_32)
	.align		4
.L_32:
        /*0094*/ 	.word	index@(_Z7copyVecPdS_S_S_S_S_S_S_S_S_S_S_S_S_S_S_S_S_)
        /*0098*/ 	.word	0x00000012


	//----- nvinfo : EIATTR_FRAME_SIZE
	.align		4
.L_33:
        /*009c*/ 	.byte	0x04, 0x11
        /*009e*/ 	.short	(.L_35 - .L_34)
	.align		4
.L_34:
        /*00a0*/ 	.word	index@(_Z7copyVecPdS_S_S_S_S_S_S_S_S_S_S_S_S_S_S_S_S_)
        /*00a4*/ 	.word	0x00000000


	//----- nvinfo : EIATTR_MIN_STACK_SIZE
	.align		4
.L_35:
        /*00a8*/ 	.byte	0x04, 0x12
        /*00aa*/ 	.short	(.L_37 - .L_36)
	.align		4
.L_36:
        /*00ac*/ 	.word	index@(_Z7copyVecPdS_S_S_S_S_S_S_S_S_S_S_S_S_S_S_S_S_)
        /*00b0*/ 	.word	0x00000000


	//----- nvinfo : EIATTR_MIN_STACK_SIZE
	.align		4
.L_37:
        /*00b4*/ 	.byte	0x04, 0x12
        /*00b6*/ 	.short	(.L_39 - .L_38)
	.align		4
.L_38:
        /*00b8*/ 	.word	index@(_Z14problem3UpdatePdS_S_S_S_S_S_S_S_S_iiiiPbS0_S_b)
        /*00bc*/ 	.word	0x00000000


	//----- nvinfo : EIATTR_MIN_STACK_SIZE
	.align		4
.L_39:
        /*00c0*/ 	.byte	0x04, 0x12
        /*00c2*/ 	.short	(.L_41 - .L_40)
	.align		4
.L_40:
        /*00c4*/ 	.word	index@(_Z14problem2UpdatePdS_S_S_S_S_S_S_S_iiPiiS_S0_)
        /*00c8*/ 	.word	0x00000000


	//----- nvinfo : EIATTR_MIN_STACK_SIZE
	.align		4
.L_41:
        /*00cc*/ 	.byte	0x04, 0x12
        /*00ce*/ 	.short	(.L_43 - .L_42)
	.align		4
.L_42:
        /*00d0*/ 	.word	index@(_Z14problem1UpdatePdS_S_S_S_S_S_S_S_iiS_)
        /*00d4*/ 	.word	0x00000000


	//----- nvinfo : EIATTR_MIN_STACK_SIZE
	.align		4
.L_43:
        /*00d8*/ 	.byte	0x04, 0x12
        /*00da*/ 	.short	(.L_45 - .L_44)
	.align		4
.L_44:
        /*00dc*/ 	.word	index@(_Z8run_stepbiiPdS_S_S_S_S_PKdPKc)
        /*00e0*/ 	.word	0x00000028
.L_45:


//--------------------- .nv.compat                --------------------------
	.section	.nv.compat,"",@"SHT_CUDA_COMPAT_INFO"
	.align	4
        /*0000*/ 	.byte	0x02, 0x09, 0x00, 0x00, 0x02, 0x02, 0x01, 0x00, 0x02, 0x05, 0x05, 0x00, 0x03, 0x07, 0x01, 0x01
        /*0010*/ 	.byte	0x02, 0x03, 0x00, 0x00, 0x02, 0x06, 0x01, 0x00, 0x04, 0x0b, 0x08, 0x00, 0x01, 0x00, 0x00, 0x00
        /*0020*/ 	.byte	0x00, 0x00, 0x00, 0x00


//--------------------- .nv.info._Z7copyVecPdS_S_S_S_S_S_S_S_S_S_S_S_S_S_S_S_S_ --------------------------
	.section	.nv.info._Z7copyVecPdS_S_S_S_S_S_S_S_S_S_S_S_S_S_S_S_S_,"",@"SHT_CUDA_INFO"
	.sectionflags	@""
	.align	4


	//----- nvinfo : EIATTR_CUDA_API_VERSION
	.align		4
        /*0000*/ 	.byte	0x04, 0x37
        /*0002*/ 	.short	(.L_47 - .L_46)
.L_46:
        /*0004*/ 	.word	0x00000082


	//----- nvinfo : EIATTR_KPARAM_INFO
	.align		4
.L_47:
        /*0008*/ 	.byte	0x04, 0x17
        /*000a*/ 	.short	(.L_49 - .L_48)
.L_48:
        /*000c*/ 	.word	0x00000000
        /*0010*/ 	.short	0x0011
        /*0012*/ 	.short	0x0088
        /*0014*/ 	.byte	0x00, 0xf5, 0x21, 0x00


	//----- nvinfo : EIATTR_KPARAM_INFO
	.align		4
.L_49:
        /*0018*/ 	.byte	0x04, 0x17
        /*001a*/ 	.short	(.L_51 - .L_50)
.L_50:
        /*001c*/ 	.word	0x00000000
        /*0020*/ 	.short	0x0010
        /*0022*/ 	.short	0x0080
        /*0024*/ 	.byte	0x00, 0xf5, 0x21, 0x00


	//----- nvinfo : EIATTR_KPARAM_INFO
	.align		4
.L_51:
        /*0028*/ 	.byte	0x04, 0x17
        /*002a*/ 	.short	(.L_53 - .L_52)
.L_52:
        /*002c*/ 	.word	0x00000000
        /*0030*/ 	.short	0x000f
        /*0032*/ 	.short	0x0078
        /*0034*/ 	.byte	0x00, 0xf5, 0x21, 0x00


	//----- nvinfo : EIATTR_KPARAM_INFO
	.align		4
.L_53:
        /*0038*/ 	.byte	0x04, 0x17
        /*003a*/ 	.short	(.L_55 - .L_54)
.L_54:
        /*003c*/ 	.word	0x00000000
        /*0040*/ 	.short	0x000e
        /*0042*/ 	.short	0x0070
        /*0044*/ 	.byte	0x00, 0xf5, 0x21, 0x00


	//----- nvinfo : EIATTR_KPARAM_INFO
	.align		4
.L_55:
        /*0048*/ 	.byte	0x04, 0x17
        /*004a*/ 	.short	(.L_57 - .L_56)
.L_56:
        /*004c*/ 	.word	0x00000000
        /*0050*/ 	.short	0x000d
        /*0052*/ 	.short	0x0068
        /*0054*/ 	.byte	0x00, 0xf5, 0x21, 0x00


	//----- nvinfo : EIATTR_KPARAM_INFO
	.align		4
.L_57:
        /*0058*/ 	.byte	0x04, 0x17
        /*005a*/ 	.short	(.L_59 - .L_58)
.L_58:
        /*005c*/ 	.word	0x00000000
        /*0060*/ 	.short	0x000c
        /*0062*/ 	.short	0x0060
        /*0064*/ 	.byte	0x00, 0xf5, 0x21, 0x00


	//----- nvinfo : EIATTR_KPARAM_INFO
	.align		4
.L_59:
        /*0068*/ 	.byte	0x04, 0x17
        /*006a*/ 	.short	(.L_61 - .L_60)
.L_60:
        /*006c*/ 	.word	0x00000000
        /*0070*/ 	.short	0x000b
        /*0072*/ 	.short	0x0058
        /*0074*/ 	.byte	0x00, 0xf5, 0x21, 0x00


	//----- nvinfo : EIATTR_KPARAM_INFO
	.align		4
.L_61:
        /*0078*/ 	.byte	0x04, 0x17
        /*007a*/ 	.short	(.L_63 - .L_62)
.L_62:
        /*007c*/ 	.word	0x00000000
        /*0080*/ 	.short	0x000a
        /*0082*/ 	.short	0x0050
        /*0084*/ 	.byte	0x00, 0xf5, 0x21, 0x00


	//----- nvinfo : EIATTR_KPARAM_INFO
	.align		4
.L_63:
        /*0088*/ 	.byte	0x04, 0x17
        /*008a*/ 	.short	(.L_65 - .L_64)
.L_64:
        /*008c*/ 	.word	0x00000000
        /*0090*/ 	.short	0x0009
        /*0092*/ 	.short	0x0048
        /*0094*/ 	.byte	0x00, 0xf5, 0x21, 0x00


	//----- nvinfo : EIATTR_KPARAM_INFO
	.align		4
.L_65:
        /*0098*/ 	.byte	0x04, 0x17
        /*009a*/ 	.short	(.L_67 - .L_66)
.L_66:
        /*009c*/ 	.word	0x00000000
        /*00a0*/ 	.short	0x0008
        /*00a2*/ 	.short	0x0040
        /*00a4*/ 	.byte	0x00, 0xf5, 0x21, 0x00


	//----- nvinfo : EIATTR_KPARAM_INFO
	.align		4
.L_67:
        /*00a8*/ 	.byte	0x04, 0x17
        /*00aa*/ 	.short	(.L_69 - .L_68)
.L_68:
        /*00ac*/ 	.word	0x00000000
        /*00b0*/ 	.short	0x0007
        /*00b2*/ 	.short	0x0038
        /*00b4*/ 	.byte	0x00, 0xf5, 0x21, 0x00


	//----- nvinfo : EIATTR_KPARAM_INFO
	.align		4
.L_69:
        /*00b8*/ 	.byte	0x04, 0x17
        /*00ba*/ 	.short	(.L_71 - .L_70)
.L_70:
        /*00bc*/ 	.word	0x00000000
        /*00c0*/ 	.short	0x0006
        /*00c2*/ 	.short	0x0030
        /*00c4*/ 	.byte	0x00, 0xf5, 0x21, 0x00


	//----- nvinfo : EIATTR_KPARAM_INFO
	.align		4
.L_71:
        /*00c8*/ 	.byte	0x04, 0x17
        /*00ca*/ 	.short	(.L_73 - .L_72)
.L_72:
        /*00cc*/ 	.word	0x00000000
        /*00d0*/ 	.short	0x0005
        /*00d2*/ 	.short	0x0028
        /*00d4*/ 	.byte	0x00, 0xf5, 0x21, 0x00


	//----- nvinfo : EIATTR_KPARAM_INFO
	.align		4
.L_73:
        /*00d8*/ 	.byte	0x04, 0x17
        /*00da*/ 	.short	(.L_75 - .L_74)
.L_74:
        /*00dc*/ 	.word	0x00000000
        /*00e0*/ 	.short	0x0004
        /*00e2*/ 	.short	0x0020
        /*00e4*/ 	.byte	0x00, 0xf5, 0x21, 0x00


	//----- nvinfo : EIATTR_KPARAM_INFO
	.align		4
.L_75:
        /*00e8*/ 	.byte	0x04, 0x17
        /*00ea*/ 	.short	(.L_77 - .L_76)
.L_76:
        /*00ec*/ 	.word	0x00000000
        /*00f0*/ 	.short	0x0003
        /*00f2*/ 	.short	0x0018
        /*00f4*/ 	.byte	0x00, 0xf5, 0x21, 0x00


	//----- nvinfo : EIATTR_KPARAM_INFO
	.align		4
.L_77:
        /*00f8*/ 	.byte	0x04, 0x17
        /*00fa*/ 	.short	(.L_79 - .L_78)
.L_78:
        /*00fc*/ 	.word	0x00000000
        /*0100*/ 	.short	0x0002
        /*0102*/ 	.short	0x0010
        /*0104*/ 	.byte	0x00, 0xf5, 0x21, 0x00


	//----- nvinfo : EIATTR_KPARAM_INFO
	.align		4
.L_79:
        /*0108*/ 	.byte	0x04, 0x17
        /*010a*/ 	.short	(.L_81 - .L_80)
.L_80:
        /*010c*/ 	.word	0x00000000
        /*0110*/ 	.short	0x0001
        /*0112*/ 	.short	0x0008
        /*0114*/ 	.byte	0x00, 0xf5, 0x21, 0x00


	//----- nvinfo : EIATTR_KPARAM_INFO
	.align		4
.L_81:
        /*0118*/ 	.byte	0x04, 0x17
        /*011a*/ 	.short	(.L_83 - .L_82)
.L_82:
        /*011c*/ 	.word	0x00000000
        /*0120*/ 	.short	0x0000
        /*0122*/ 	.short	0x0000
        /*0124*/ 	.byte	0x00, 0xf5, 0x21, 0x00


	//----- nvinfo : EIATTR_SPARSE_MMA_MASK
	.align		4
.L_83:
        /*0128*/ 	.byte	0x03, 0x50
        /*012a*/ 	.short	0x0000


	//----- nvinfo : EIATTR_MAXREG_COUNT
	.align		4
        /*012c*/ 	.byte	0x03, 0x1b
        /*012e*/ 	.short	0x00ff


	//----- nvinfo : EIATTR_MERCURY_ISA_VERSION
	.align		4
        /*0130*/ 	.byte	0x03, 0x5f
        /*0132*/ 	.short	0x0101


	//----- nvinfo : EIATTR_VRC_CTA_INIT_COUNT
	.align		4
        /*0134*/ 	.byte	0x02, 0x4a
	.zero		1
	.zero		1


	//----- nvinfo : EIATTR_EXIT_INSTR_OFFSETS
	.align		4
        /*0138*/ 	.byte	0x04, 0x1c
        /*013a*/ 	.short	(.L_85 - .L_84)


	//   ....[0]....
.L_84:
        /*013c*/ 	.word	0x00000390


	//----- nvinfo : EIATTR_CBANK_PARAM_SIZE
	.align		4
.L_85:
        /*0140*/ 	.byte	0x03, 0x19
        /*0142*/ 	.short	0x0090


	//----- nvinfo : EIATTR_PARAM_CBANK
	.align		4
        /*0144*/ 	.byte	0x04, 0x0a
        /*0146*/ 	.short	(.L_87 - .L_86)
	.align		4
.L_86:
        /*0148*/ 	.word	index@(.nv.constant0._Z7copyVecPdS_S_S_S_S_S_S_S_S_S_S_S_S_S_S_S_S_)
        /*014c*/ 	.short	0x0380
        /*014e*/ 	.short	0x0090


	//----- nvinfo : EIATTR_SW_WAR
	.align		4
.L_87:
        /*0150*/ 	.byte	0x04, 0x36
        /*0152*/ 	.short	(.L_89 - .L_88)
.L_88:
        /*0154*/ 	.word	0x00000008
.L_89:


//--------------------- .nv.info._Z14problem3UpdatePdS_S_S_S_S_S_S_S_S_iiiiPbS0_S_b --------------------------
	.section	.nv.info._Z14problem3UpdatePdS_S_S_S_S_S_S_S_S_iiiiPbS0_S_b,"",@"SHT_CUDA_INFO"
	.sectionflags	@""
	.align	4


	//----- nvinfo : EIATTR_CUDA_API_VERSION
	.align		4
        /*0000*/ 	.byte	0x04, 0x37
        /*0002*/ 	.short	(.L_91 - .L_90)
.L_90:
        /*0004*/ 	.word	0x00000082


	//----- nvinfo : EIATTR_KPARAM_INFO
	.align		4
.L_91:
        /*0008*/ 	.byte	0x04, 0x17
        /*000a*/ 	.short	(.L_93 - .L_92)
.L_92:
        /*000c*/ 	.word	0x00000000
        /*0010*/ 	.short	0x0011
        /*0012*/ 	.short	0x0078
        /*0014*/ 	.byte	0x00, 0xf0, 0x05, 0x00


	//----- nvinfo : EIATTR_KPARAM_INFO
	.align		4
.L_93:
        /*0018*/ 	.byte	0x04, 0x17
        /*001a*/ 	.short	(.L_95 - .L_94)
.L_94:
        /*001c*/ 	.word	0x00000000
        /*0020*/ 	.short	0x0010
        /*0022*/ 	.short	0x0070
        /*0024*/ 	.byte	0x00, 0xf5, 0x21, 0x00


	//----- nvinfo : EIATTR_KPARAM_INFO
	.align		4
.L_95:
        /*0028*/ 	.byte	0x04, 0x17
        /*002a*/ 	.short	(.L_97 - .L_96)
.L_96:
        /*002c*/ 	.word	0x00000000
        /*0030*/ 	.short	0x000f
        /*0032*/ 	.short	0x0068
        /*0034*/ 	.byte	0x00, 0xf5, 0x21, 0x00


	//----- nvinfo : EIATTR_KPARAM_INFO
	.align		4
.L_97:
        /*0038*/ 	.byte	0x04, 0x17
        /*003a*/ 	.short	(.L_99 - .L_98)
.L_98:
        /*003c*/ 	.word	0x00000000
        /*0040*/ 	.short	0x000e
        /*0042*/ 	.short	0x0060
        /*0044*/ 	.byte	0x00, 0xf5, 0x21, 0x00


	//----- nvinfo : EIATTR_KPARAM_INFO
	.align		4
.L_99:
        /*0048*/ 	.byte	0x04, 0x17
        /*004a*/ 	.short	(.L_101 - .L_100)
.L_100:
        /*004c*/ 	.word	0x00000000
        /*0050*/ 	.short	0x000d
        /*0052*/ 	.short	0x005c
        /*0054*/ 	.byte	0x00, 0xf0, 0x11, 0x00


	//----- nvinfo : EIATTR_KPARAM_INFO
	.align		4
.L_101:
        /*0058*/ 	.byte	0x04, 0x17
        /*005a*/ 	.short	(.L_103 - .L_102)
.L_102:
        /*005c*/ 	.word	0x00000000
        /*0060*/ 	.short	0x000c
        /*0062*/ 	.short	0x0058
        /*0064*/ 	.byte	0x00, 0xf0, 0x11, 0x00


	//----- nvinfo : EIATTR_KPARAM_INFO
	.align		4
.L_103:
        /*0068*/ 	.byte	0x04, 0x17
        /*006a*/ 	.short	(.L_105 - .L_104)
.L_104:
        /*006c*/ 	.word	0x00000000
        /*0070*/ 	.short	0x000b
        /*0072*/ 	.short	0x0054
        /*0074*/ 	.byte	0x00, 0xf0, 0x11, 0x00


	//----- nvinfo : EIATTR_KPARAM_INFO
	.align		4
.L_105:
        /*0078*/ 	.byte	0x04, 0x17
        /*007a*/ 	.short	(.L_107 - .L_106)
.L_106:
        /*007c*/ 	.word	0x00000000
        /*0080*/ 	.short	0x000a
        /*0082*/ 	.short	0x0050
        /*0084*/ 	.byte	0x00, 0xf0, 0x11, 0x00


	//----- nvinfo : EIATTR_KPARAM_INFO
	.align		4
.L_107:
        /*0088*/ 	.byte	0x04, 0x17
        /*008a*/ 	.short	(.L_109 - .L_108)
.L_108:
        /*008c*/ 	.word	0x00000000
        /*0090*/ 	.short	0x0009
        /*0092*/ 	.short	0x0048
        /*0094*/ 	.byte	0x00, 0xf5, 0x21, 0x00


	//----- nvinfo : EIATTR_KPARAM_INFO
	.align		4
.L_109:
        /*0098*/ 	.byte	0x04, 0x17
        /*009a*/ 	.short	(.L_111 - .L_110)
.L_110:
        /*009c*/ 	.word	0x00000000
        /*00a0*/ 	.short	0x0008
        /*00a2*/ 	.short	0x0040
        /*00a4*/ 	.byte	0x00, 0xf5, 0x21, 0x00


	//----- nvinfo : EIATTR_KPARAM_INFO
	.align		4
.L_111:
        /*00a8*/ 	.byte	0x04, 0x17
        /*00aa*/ 	.short	(.L_113 - .L_112)
.L_112:
        /*00ac*/ 	.word	0x00000000
        /*00b0*/ 	.short	0x0007
        /*00b2*/ 	.short	0x0038
        /*00b4*/ 	.byte	0x00, 0xf5, 0x21, 0x00


	//----- nvinfo : EIATTR_KPARAM_INFO
	.align		4
.L_113:
        /*00b8*/ 	.byte	0x04, 0x17
        /*00ba*/ 	.short	(.L_115 - .L_114)
.L_114:
        /*00bc*/ 	.word	0x00000000
        /*00c0*/ 	.short	0x0006
        /*00c2*/ 	.short	0x0030
        /*00c4*/ 	.byte	0x00, 0xf5, 0x21, 0x00


	//----- nvinfo : EIATTR_KPARAM_INFO
	.align		4
.L_115:
        /*00c8*/ 	.byte	0x04, 0x17
        /*00ca*/ 	.short	(.L_117 - .L_116)
.L_116:
        /*00cc*/ 	.word	0x00000000
        /*00d0*/ 	.short	0x0005
        /*00d2*/ 	.short	0x0028
        /*00d4*/ 	.byte	0x00, 0xf5, 0x21, 0x00


	//----- nvinfo : EIATTR_KPARAM_INFO
	.align		4
.L_117:
        /*00d8*/ 	.byte	0x04, 0x17
        /*00da*/ 	.short	(.L_119 - .L_118)
.L_118:
        /*00dc*/ 	.word	0x00000000
        /*00e0*/ 	.short	0x0004
        /*00e2*/ 	.short	0x0020
        /*00e4*/ 	.byte	0x00, 0xf5, 0x21, 0x00


	//----- nvinfo : EIATTR_KPARAM_INFO
	.align		4
.L_119:
        /*00e8*/ 	.byte	0x04, 0x17
        /*00ea*/ 	.short	(.L_121 - .L_120)
.L_120:
        /*00ec*/ 	.word	0x00000000
        /*00f0*/ 	.short	0x0003
        /*00f2*/ 	.short	0x0018
        /*00f4*/ 	.byte	0x00, 0xf5, 0x21, 0x00


	//----- nvinfo : EIATTR_KPARAM_INFO
	.align		4
.L_121:
        /*00f8*/ 	.byte	0x04, 0x17
        /*00fa*/ 	.short	(.L_123 - .L_122)
.L_122:
        /*00fc*/ 	.word	0x00000000
        /*0100*/ 	.short	0x0002
        /*0102*/ 	.short	0x0010
        /*0104*/ 	.byte	0x00, 0xf5, 0x21, 0x00


	//----- nvinfo : EIATTR_KPARAM_INFO
	.align		4
.L_123:
        /*0108*/ 	.byte	0x04, 0x17
        /*010a*/ 	.short	(.L_125 - .L_124)
.L_124:
        /*010c*/ 	.word	0x00000000
        /*0110*/ 	.short	0x0001
        /*0112*/ 	.short	0x0008
        /*0114*/ 	.byte	0x00, 0xf5, 0x21, 0x00


	//----- nvinfo : EIATTR_KPARAM_INFO
	.align		4
.L_125:
        /*0118*/ 	.byte	0x04, 0x17
        /*011a*/ 	.short	(.L_127 - .L_126)
.L_126:
        /*011c*/ 	.word	0x00000000
        /*0120*/ 	.short	0x0000
        /*0122*/ 	.short	0x0000
        /*0124*/ 	.byte	0x00, 0xf5, 0x21, 0x00


	//----- nvinfo : EIATTR_SPARSE_MMA_MASK
	.align		4
.L_127:
        /*0128*/ 	.byte	0x03, 0x50
        /*012a*/ 	.short	0x0000


	//----- nvinfo : EIATTR_MAXREG_COUNT
	.align		4
        /*012c*/ 	.byte	0x03, 0x1b
        /*012e*/ 	.short	0x00ff


	//----- nvinfo : EIATTR_NUM_BARRIERS
	.align		4
        /*0130*/ 	.byte	0x02, 0x4c
        /*0132*/ 	.byte	0x01
	.zero		1


	//----- nvinfo : EIATTR_MERCURY_ISA_VERSION
	.align		4
        /*0134*/ 	.byte	0x03, 0x5f
        /*0136*/ 	.short	0x0101


	//----- nvinfo : EIATTR_VRC_CTA_INIT_COUNT
	.align		4
        /*0138*/ 	.byte	0x02, 0x4a
	.zero		1
	.zero		1


	//----- nvinfo : EIATTR_EXIT_INSTR_OFFSETS
	.align		4
        /*013c*/ 	.byte	0x04, 0x1c
        /*013e*/ 	.short	(.L_129 - .L_128)


	//   ....[0]....
.L_128:
        /*0140*/ 	.word	0x00000340


	//   ....[1]....
        /*0144*/ 	.word	0x00000720


	//   ....[2]....
        /*0148*/ 	.word	0x00000750


	//----- nvinfo : EIATTR_CBANK_PARAM_SIZE
	.align		4
.L_129:
        /*014c*/ 	.byte	0x03, 0x19
        /*014e*/ 	.short	0x0079


	//----- nvinfo : EIATTR_PARAM_CBANK
	.align		4
        /*0150*/ 	.byte	0x04, 0x0a
        /*0152*/ 	.short	(.L_131 - .L_130)
	.align		4
.L_130:
        /*0154*/ 	.word	index@(.nv.constant0._Z14problem3UpdatePdS_S_S_S_S_S_S_S_S_iiiiPbS0_S_b)
        /*0158*/ 	.short	0x0380
        /*015a*/ 	.short	0x0079


	//----- nvinfo : EIATTR_SW_WAR
	.align		4
.L_131:
        /*015c*/ 	.byte	0x04, 0x36
        /*015e*/ 	.short	(.L_133 - .L_132)
.L_132:
        /*0160*/ 	.word	0x00000008
.L_133:


//--------------------- .nv.info._Z14problem2UpdatePdS_S_S_S_S_S_S_S_iiPiiS_S0_ --------------------------
	.section	.nv.info._Z14problem2UpdatePdS_S_S_S_S_S_S_S_iiPiiS_S0_,"",@"SHT_CUDA_INFO"
	.sectionflags	@""
	.align	4


	//----- nvinfo : EIATTR_CUDA_API_VERSION
	.align		4
        /*0000*/ 	.byte	0x04, 0x37
        /*0002*/ 	.short	(.L_135 - .L_134)
.L_134:
        /*0004*/ 	.word	0x00000082


	//----- nvinfo : EIATTR_KPARAM_INFO
	.align		4
.L_135:
        /*0008*/ 	.byte	0x04, 0x17
        /*000a*/ 	.short	(.L_137 - .L_136)
.L_136:
        /*000c*/ 	.word	0x00000000
        /*0010*/ 	.short	0x000e
        /*0012*/ 	.short	0x0068
        /*0014*/ 	.byte	0x00, 0xf5, 0x21, 0x00


	//----- nvinfo : EIATTR_KPARAM_INFO
	.align		4
.L_137:
        /*0018*/ 	.byte	0x04, 0x17
        /*001a*/ 	.short	(.L_139 - .L_138)
.L_138:
        /*001c*/ 	.word	0x00000000
        /*0020*/ 	.short	0x000d
        /*0022*/ 	.short	0x0060
        /*0024*/ 	.byte	0x00, 0xf5, 0x21, 0x00


	//----- nvinfo : EIATTR_KPARAM_INFO
	.align		4
.L_139:
        /*0028*/ 	.byte	0x04, 0x17
        /*002a*/ 	.short	(.L_141 - .L_140)
.L_140:
        /*002c*/ 	.word	0x00000000
        /*0030*/ 	.short	0x000c
        /*0032*/ 	.short	0x0058
        /*0034*/ 	.byte	0x00, 0xf0, 0x11, 0x00


	//----- nvinfo : EIATTR_KPARAM_INFO
	.align		4
.L_141:
        /*0038*/ 	.byte	0x04, 0x17
        /*003a*/ 	.short	(.L_143 - .L_142)
.L_142:
        /*003c*/ 	.word	0x00000000
        /*0040*/ 	.short	0x000b
        /*0042*/ 	.short	0x0050
        /*0044*/ 	.byte	0x00, 0xf5, 0x21, 0x00


	//----- nvinfo : EIATTR_KPARAM_INFO
	.align		4
.L_143:
        /*0048*/ 	.byte	0x04, 0x17
        /*004a*/ 	.short	(.L_145 - .L_144)
.L_144:
        /*004c*/ 	.word	0x00000000
        /*0050*/ 	.short	0x000a
        /*0052*/ 	.short	0x004c
        /*0054*/ 	.byte	0x00, 0xf0, 0x11, 0x00


	//----- nvinfo : EIATTR_KPARAM_INFO
	.align		4
.L_145:
        /*0058*/ 	.byte	0x04, 0x17
        /*005a*/ 	.short	(.L_147 - .L_146)
.L_146:
        /*005c*/ 	.word	0x00000000
        /*0060*/ 	.short	0x0009
        /*0062*/ 	.short	0x0048
        /*0064*/ 	.byte	0x00, 0xf0, 0x11, 0x00


	//----- nvinfo : EIATTR_KPARAM_INFO
	.align		4
.L_147:
        /*0068*/ 	.byte	0x04, 0x17
        /*006a*/ 	.short	(.L_149 - .L_148)
.L_148:
        /*006c*/ 	.word	0x00000000
        /*0070*/ 	.short	0x0008
        /*0072*/ 	.short	0x0040
        /*0074*/ 	.byte	0x00, 0xf5, 0x21, 0x00


	//----- nvinfo : EIATTR_KPARAM_INFO
	.align		4
.L_149:
        /*0078*/ 	.byte	0x04, 0x17
        /*007a*/ 	.short	(.L_151 - .L_150)
.L_150:
        /*007c*/ 	.word	0x00000000
        /*0080*/ 	.short	0x0007
        /*0082*/ 	.short	0x0038
        /*0084*/ 	.byte	0x00, 0xf5, 0x21, 0x00


	//----- nvinfo : EIATTR_KPARAM_INFO
	.align		4
.L_151:
        /*0088*/ 	.byte	0x04, 0x17
        /*008a*/ 	.short	(.L_153 - .L_152)
.L_152:
        /*008c*/ 	.word	0x00000000
        /*0090*/ 	.short	0x0006
        /*0092*/ 	.short	0x0030
        /*0094*/ 	.byte	0x00, 0xf5, 0x21, 0x00


	//----- nvinfo : EIATTR_KPARAM_INFO
	.align		4
.L_153:
        /*0098*/ 	.byte	0x04, 0x17
        /*009a*/ 	.short	(.L_155 - .L_154)
.L_154:
        /*009c*/ 	.word	0x00000000
        /*00a0*/ 	.short	0x0005
        /*00a2*/ 	.short	0x0028
        /*00a4*/ 	.byte	0x00, 0xf5, 0x21, 0x00


	//----- nvinfo : EIATTR_KPARAM_INFO
	.align		4
.L_155:
        /*00a8*/ 	.byte	0x04, 0x17
        /*00aa*/ 	.short	(.L_157 - .L_156)
.L_156:
        /*00ac*/ 	.word	0x00000000
        /*00b0*/ 	.short	0x0004
        /*00b2*/ 	.short	0x0020
        /*00b4*/ 	.byte	0x00, 0xf5, 0x21, 0x00


	//----- nvinfo : EIATTR_KPARAM_INFO
	.align		4
.L_157:
        /*00b8*/ 	.byte	0x04, 0x17
        /*00ba*/ 	.short	(.L_159 - .L_158)
.L_158:
        /*00bc*/ 	.word	0x00000000
        /*00c0*/ 	.short	0x0003
        /*00c2*/ 	.short	0x0018
        /*00c4*/ 	.byte	0x00, 0xf5, 0x21, 0x00


	//----- nvinfo : EIATTR_KPARAM_INFO
	.align		4
.L_159:
        /*00c8*/ 	.byte	0x04, 0x17
        /*00ca*/ 	.short	(.L_161 - .L_160)
.L_160:
        /*00cc*/ 	.word	0x00000000
        /*00d0*/ 	.short	0x0002
        /*00d2*/ 	.short	0x0010
        /*00d4*/ 	.byte	0x00, 0xf5, 0x21, 0x00


	//----- nvinfo : EIATTR_KPARAM_INFO
	.align		4
.L_161:
        /*00d8*/ 	.byte	0x04, 0x17
        /*00da*/ 	.short	(.L_163 - .L_162)
.L_162:
        /*00dc*/ 	.word	0x00000000
        /*00e0*/ 	.short	0x0001
        /*00e2*/ 	.short	0x0008
        /*00e4*/ 	.byte	0x00, 0xf5, 0x21, 0x00


	//----- nvinfo : EIATTR_KPARAM_INFO
	.align		4
.L_163:
        /*00e8*/ 	.byte	0x04, 0x17
        /*00ea*/ 	.short	(.L_165 - .L_164)
.L_164:
        /*00ec*/ 	.word	0x00000000
        /*00f0*/ 	.short	0x0000
        /*00f2*/ 	.short	0x0000
        /*00f4*/ 	.byte	0x00, 0xf5, 0x21, 0x00


	//----- nvinfo : EIATTR_SPARSE_MMA_MASK
	.align		4
.L_165:
        /*00f8*/ 	.byte	0x03, 0x50
        /*00fa*/ 	.short	0x0000


	//----- nvinfo : EIATTR_MAXREG_COUNT
	.align		4
        /*00fc*/ 	.byte	0x03, 0x1b
        /*00fe*/ 	.short	0x00ff


	//----- nvinfo : EIATTR_NUM_BARRIERS
	.align		4
        /*0100*/ 	.byte	0x02, 0x4c
        /*0102*/ 	.byte	0x01
	.zero		1


	//----- nvinfo : EIATTR_MERCURY_ISA_VERSION
	.align		4
        /*0104*/ 	.byte	0x03, 0x5f
        /*0106*/ 	.short	0x0101


	//----- nvinfo : EIATTR_VRC_CTA_INIT_COUNT
	.align		4
        /*0108*/ 	.byte	0x02, 0x4a
	.zero		1
	.zero		1


	//----- nvinfo : EIATTR_EXIT_INSTR_OFFSETS
	.align		4
        /*010c*/ 	.byte	0x04, 0x1c
        /*010e*/ 	.short	(.L_167 - .L_166)


	//   ....[0]....
.L_166:
        /*0110*/ 	.word	0x000002f0


	//   ....[1]....
        /*0114*/ 	.word	0x000004c0


	//   ....[2]....
        /*0118*/ 	.word	0x00000510


	//----- nvinfo : EIATTR_CBANK_PARAM_SIZE
	.align		4
.L_167:
        /*011c*/ 	.byte	0x03, 0x19
        /*011e*/ 	.short	0x0070


	//----- nvinfo : EIATTR_PARAM_CBANK
	.align		4
        /*0120*/ 	.byte	0x04, 0x0a
        /*0122*/ 	.short	(.L_169 - .L_168)
	.align		4
.L_168:
        /*0124*/ 	.word	index@(.nv.constant0._Z14problem2UpdatePdS_S_S_S_S_S_S_S_iiPiiS_S0_)
        /*0128*/ 	.short	0x0380
        /*012a*/ 	.short	0x0070


	//----- nvinfo : EIATTR_SW_WAR
	.align		4
.L_169:
        /*012c*/ 	.byte	0x04, 0x36
        /*012e*/ 	.short	(.L_171 - .L_170)
.L_170:
        /*0130*/ 	.word	0x00000008
.L_171:


//--------------------- .nv.info._Z14problem1UpdatePdS_S_S_S_S_S_S_S_iiS_ --------------------------
	.section	.nv.info._Z14problem1UpdatePdS_S_S_S_S_S_S_S_iiS_,"",@"SHT_CUDA_INFO"
	.sectionflags	@""
	.align	4


	//----- nvinfo : EIATTR_CUDA_API_VERSION
	.align		4
        /*0000*/ 	.byte	0x04, 0x37
        /*0002*/ 	.short	(.L_173 - .L_172)
.L_172:
        /*0004*/ 	.word	0x00000082


	//----- nvinfo : EIATTR_KPARAM_INFO
	.align		4
.L_173:
        /*0008*/ 	.byte	0x04, 0x17
        /*000a*/ 	.short	(.L_175 - .L_174)
.L_174:
        /*000c*/ 	.word	0x00000000
        /*0010*/ 	.short	0x000b
        /*0012*/ 	.short	0x0050
        /*0014*/ 	.byte	0x00, 0xf5, 0x21, 0x00


	//----- nvinfo : EIATTR_KPARAM_INFO
	.align		4
.L_175:
        /*0018*/ 	.byte	0x04, 0x17
        /*001a*/ 	.short	(.L_177 - .L_176)
.L_176:
        /*001c*/ 	.word	0x00000000
        /*0020*/ 	.short	0x000a
        /*0022*/ 	.short	0x004c
        /*0024*/ 	.byte	0x00, 0xf0, 0x11, 0x00


	//----- nvinfo : EIATTR_KPARAM_INFO
	.align		4
.L_177:
        /*0028*/ 	.byte	0x04, 0x17
        /*002a*/ 	.short	(.L_179 - .L_178)
.L_178:
        /*002c*/ 	.word	0x00000000
        /*0030*/ 	.short	0x0009
        /*0032*/ 	.short	0x0048
        /*0034*/ 	.byte	0x00, 0xf0, 0x11, 0x00


	//----- nvinfo : EIATTR_KPARAM_INFO
	.align		4
.L_179:
        /*0038*/ 	.byte	0x04, 0x17
        /*003a*/ 	.short	(.L_181 - .L_180)
.L_180:
        /*003c*/ 	.word	0x00000000
        /*0040*/ 	.short	0x0008
        /*0042*/ 	.short	0x0040
        /*0044*/ 	.byte	0x00, 0xf5, 0x21, 0x00


	//----- nvinfo : EIATTR_KPARAM_INFO
	.align		4
.L_181:
        /*0048*/ 	.byte	0x04, 0x17
        /*004a*/ 	.short	(.L_183 - .L_182)
.L_182:
        /*004c*/ 	.word	0x00000000
        /*0050*/ 	.short	0x0007
        /*0052*/ 	.short	0x0038
        /*0054*/ 	.byte	0x00, 0xf5, 0x21, 0x00


	//----- nvinfo : EIATTR_KPARAM_INFO
	.align		4
.L_183:
        /*0058*/ 	.byte	0x04, 0x17
        /*005a*/ 	.short	(.L_185 - .L_184)
.L_184:
        /*005c*/ 	.word	0x00000000
        /*0060*/ 	.short	0x0006
        /*0062*/ 	.short	0x0030
        /*0064*/ 	.byte	0x00, 0xf5, 0x21, 0x00


	//----- nvinfo : EIATTR_KPARAM_INFO
	.align		4
.L_185:
        /*0068*/ 	.byte	0x04, 0x17
        /*006a*/ 	.short	(.L_187 - .L_186)
.L_186:
        /*006c*/ 	.word	0x00000000
        /*0070*/ 	.short	0x0005
        /*0072*/ 	.short	0x0028
        /*0074*/ 	.byte	0x00, 0xf5, 0x21, 0x00


	//----- nvinfo : EIATTR_KPARAM_INFO
	.align		4
.L_187:
        /*0078*/ 	.byte	0x04, 0x17
        /*007a*/ 	.short	(.L_189 - .L_188)
.L_188:
        /*007c*/ 	.word	0x00000000
        /*0080*/ 	.short	0x0004
        /*0082*/ 	.short	0x0020
        /*0084*/ 	.byte	0x00, 0xf5, 0x21, 0x00


	//----- nvinfo : EIATTR_KPARAM_INFO
	.align		4
.L_189:
        /*0088*/ 	.byte	0x04, 0x17
        /*008a*/ 	.short	(.L_191 - .L_190)
.L_190:
        /*008c*/ 	.word	0x00000000
        /*0090*/ 	.short	0x0003
        /*0092*/ 	.short	0x0018
        /*0094*/ 	.byte	0x00, 0xf5, 0x21, 0x00


	//----- nvinfo : EIATTR_KPARAM_INFO
	.align		4
.L_191:
        /*0098*/ 	.byte	0x04, 0x17
        /*009a*/ 	.short	(.L_193 - .L_192)
.L_192:
        /*009c*/ 	.word	0x00000000
        /*00a0*/ 	.short	0x0002
        /*00a2*/ 	.short	0x0010
        /*00a4*/ 	.byte	0x00, 0xf5, 0x21, 0x00


	//----- nvinfo : EIATTR_KPARAM_INFO
	.align		4
.L_193:
        /*00a8*/ 	.byte	0x04, 0x17
        /*00aa*/ 	.short	(.L_195 - .L_194)
.L_194:
        /*00ac*/ 	.word	0x00000000
        /*00b0*/ 	.short	0x0001
        /*00b2*/ 	.short	0x0008
        /*00b4*/ 	.byte	0x00, 0xf5, 0x21, 0x00


	//----- nvinfo : EIATTR_KPARAM_INFO
	.align		4
.L_195:
        /*00b8*/ 	.byte	0x04, 0x17
        /*00ba*/ 	.short	(.L_197 - .L_196)
.L_196:
        /*00bc*/ 	.word	0x00000000
        /*00c0*/ 	.short	0x0000
        /*00c2*/ 	.short	0x0000
        /*00c4*/ 	.byte	0x00, 0xf5, 0x21, 0x00


	//----- nvinfo : EIATTR_SPARSE_MMA_MASK
	.align		4
.L_197:
        /*00c8*/ 	.byte	0x03, 0x50
        /*00ca*/ 	.short	0x0000


	//----- nvinfo : EIATTR_MAXREG_COUNT
	.align		4
        /*00cc*/ 	.byte	0x03, 0x1b
        /*00ce*/ 	.short	0x00ff


	//----- nvinfo : EIATTR_NUM_BARRIERS
	.align		4
        /*00d0*/ 	.byte	0x02, 0x4c
        /*00d2*/ 	.byte	0x01
	.zero		1


	//----- nvinfo : EIATTR_MERCURY_ISA_VERSION
	.align		4
        /*00d4*/ 	.byte	0x03, 0x5f
        /*00d6*/ 	.short	0x0101


	//----- nvinfo : EIATTR_VRC_CTA_INIT_COUNT
	.align		4
        /*00d8*/ 	.byte	0x02, 0x4a
	.zero		1
	.zero		1


	//----- nvinfo : EIATTR_EXIT_INSTR_OFFSETS
	.align		4
        /*00dc*/ 	.byte	0x04, 0x1c
        /*00de*/ 	.short	(.L_199 - .L_198)


	//   ....[0]....
.L_198:
        /*00e0*/ 	.word	0x000002f0


	//   ....[1]....
        /*00e4*/ 	.word	0x000005c0


	//----- nvinfo : EIATTR_CRS_STACK_SIZE
	.align		4
.L_199:
        /*00e8*/ 	.byte	0x04, 0x1e
        /*00ea*/ 	.short	(.L_201 - .L_200)
.L_200:
        /*00ec*/ 	.word	0x00000000


	//----- nvinfo : EIATTR_CBANK_PARAM_SIZE
	.align		4
.L_201:
        /*00f0*/ 	.byte	0x03, 0x19
        /*00f2*/ 	.short	0x0058


	//----- nvinfo : EIATTR_PARAM_CBANK
	.align		4
        /*00f4*/ 	.byte	0x04, 0x0a
        /*00f6*/ 	.short	(.L_203 - .L_202)
	.align		4
.L_202:
        /*00f8*/ 	.word	index@(.nv.constant0._Z14problem1UpdatePdS_S_S_S_S_S_S_S_iiS_)
        /*00fc*/ 	.short	0x0380
        /*00fe*/ 	.short	0x0058


	//----- nvinfo : EIATTR_SW_WAR
	.align		4
.L_203:
        /*0100*/ 	.byte	0x04, 0x36
        /*0102*/ 	.short	(.L_205 - .L_204)
.L_204:
        /*0104*/ 	.word	0x00000008
.L_205:


//--------------------- .nv.info._Z8run_stepbiiPdS_S_S_S_S_PKdPKc --------------------------
	.section	.nv.info._Z8run_stepbiiPdS_S_S_S_S_PKdPKc,"",@"SHT_CUDA_INFO"
	.sectionflags	@""
	.align	4


	//----- nvinfo : EIATTR_CUDA_API_VERSION
	.align		4
        /*0000*/ 	.byte	0x04, 0x37
        /*0002*/ 	.short	(.L_207 - .L_206)
.L_206:
        /*0004*/ 	.word	0x00000082


	//----- nvinfo : EIATTR_KPARAM_INFO
	.align		4
.L_207:
        /*0008*/ 	.byte	0x04, 0x17
        /*000a*/ 	.short	(.L_209 - .L_208)
.L_208:
        /*000c*/ 	.word	0x00000000
        /*0010*/ 	.short	0x000a
        /*0012*/ 	.short	0x0048
        /*0014*/ 	.byte	0x00, 0xf5, 0x21, 0x00


	//----- nvinfo : EIATTR_KPARAM_INFO
	.align		4
.L_209:
        /*0018*/ 	.byte	0x04, 0x17
        /*001a*/ 	.short	(.L_211 - .L_210)
.L_210:
        /*001c*/ 	.word	0x00000000
        /*0020*/ 	.short	0x0009
        /*0022*/ 	.short	0x0040
        /*0024*/ 	.byte	0x00, 0xf5, 0x21, 0x00


	//----- nvinfo : EIATTR_KPARAM_INFO
	.align		4
.L_211:
        /*0028*/ 	.byte	0x04, 0x17
        /*002a*/ 	.short	(.L_213 - .L_212)
.L_212:
        /*002c*/ 	.word	0x00000000
        /*0030*/ 	.short	0x0008
        /*0032*/ 	.short	0x0038
        /*0034*/ 	.byte	0x00, 0xf5, 0x21, 0x00


	//----- nvinfo : EIATTR_KPARAM_INFO
	.align		4
.L_213:
        /*0038*/ 	.byte	0x04, 0x17
        /*003a*/ 	.short	(.L_215 - .L_214)
.L_214:
        /*003c*/ 	.word	0x00000000
        /*0040*/ 	.short	0x0007
        /*0042*/ 	.short	0x0030
        /*0044*/ 	.byte	0x00, 0xf5, 0x21, 0x00


	//----- nvinfo : EIATTR_KPARAM_INFO
	.align		4
.L_215:
        /*0048*/ 	.byte	0x04, 0x17
        /*004a*/ 	.short	(.L_217 - .L_216)
.L_216:
        /*004c*/ 	.word	0x00000000
        /*0050*/ 	.short	0x0006
        /*0052*/ 	.short	0x0028
        /*0054*/ 	.byte	0x00, 0xf5, 0x21, 0x00


	//----- nvinfo : EIATTR_KPARAM_INFO
	.align		4
.L_217:
        /*0058*/ 	.byte	0x04, 0x17
        /*005a*/ 	.short	(.L_219 - .L_218)
.L_218:
        /*005c*/ 	.word	0x00000000
        /*0060*/ 	.short	0x0005
        /*0062*/ 	.short	0x0020
        /*0064*/ 	.byte	0x00, 0xf5, 0x21, 0x00


	//----- nvinfo : EIATTR_KPARAM_INFO
	.align		4
.L_219:
        /*0068*/ 	.byte	0x04, 0x17
        /*006a*/ 	.short	(.L_221 - .L_220)
.L_220:
        /*006c*/ 	.word	0x00000000
        /*0070*/ 	.short	0x0004
        /*0072*/ 	.short	0x0018
        /*0074*/ 	.byte	0x00, 0xf5, 0x21, 0x00


	//----- nvinfo : EIATTR_KPARAM_INFO
	.align		4
.L_221:
        /*0078*/ 	.byte	0x04, 0x17
        /*007a*/ 	.short	(.L_223 - .L_222)
.L_222:
        /*007c*/ 	.word	0x00000000
        /*0080*/ 	.short	0x0003
        /*0082*/ 	.short	0x0010
        /*0084*/ 	.byte	0x00, 0xf5, 0x21, 0x00


	//----- nvinfo : EIATTR_KPARAM_INFO
	.align		4
.L_223:
        /*0088*/ 	.byte	0x04, 0x17
        /*008a*/ 	.short	(.L_225 - .L_224)
.L_224:
        /*008c*/ 	.word	0x00000000
        /*0090*/ 	.short	0x0002
        /*0092*/ 	.short	0x0008
        /*0094*/ 	.byte	0x00, 0xf0, 0x11, 0x00


	//----- nvinfo : EIATTR_KPARAM_INFO
	.align		4
.L_225:
        /*0098*/ 	.byte	0x04, 0x17
        /*009a*/ 	.short	(.L_227 - .L_226)
.L_226:
        /*009c*/ 	.word	0x00000000
        /*00a0*/ 	.short	0x0001
        /*00a2*/ 	.short	0x0004
        /*00a4*/ 	.byte	0x00, 0xf0, 0x11, 0x00


	//----- nvinfo : EIATTR_KPARAM_INFO
	.align		4
.L_227:
        /*00a8*/ 	.byte	0x04, 0x17
        /*00aa*/ 	.short	(.L_229 - .L_228)
.L_228:
        /*00ac*/ 	.word	0x00000000
        /*00b0*/ 	.short	0x0000
        /*00b2*/ 	.short	0x0000
        /*00b4*/ 	.byte	0x00, 0xf0, 0x05, 0x00


	//----- nvinfo : EIATTR_SPARSE_MMA_MASK
	.align		4
.L_229:
        /*00b8*/ 	.byte	0x03, 0x50
        /*00ba*/ 	.short	0x0000


	//----- nvinfo : EIATTR_MAXREG_COUNT
	.align		4
        /*00bc*/ 	.byte	0x03, 0x1b
        /*00be*/ 	.short	0x00ff


	//----- nvinfo : EIATTR_NUM_BARRIERS
	.align		4
        /*00c0*/ 	.byte	0x02, 0x4c
        /*00c2*/ 	.byte	0x01
	.zero		1


	//----- nvinfo : EIATTR_MERCURY_ISA_VERSION
	.align		4
        /*00c4*/ 	.byte	0x03, 0x5f
        /*00c6*/ 	.short	0x0101


	//----- nvinfo : EIATTR_VRC_CTA_INIT_COUNT
	.align		4
        /*00c8*/ 	.byte	0x02, 0x4a
	.zero		1
	.zero		1


	//----- nvinfo : EIATTR_EXIT_INSTR_OFFSETS
	.align		4
        /*00cc*/ 	.byte	0x04, 0x1c
        /*00ce*/ 	.short	(.L_231 - .L_230)


	//   ....[0]....
.L_230:
        /*00d0*/ 	.word	0x000013f0


	//   ....[1]....
        /*00d4*/ 	.word	0x00001490


	//----- nvinfo : EIATTR_CRS_STACK_SIZE
	.align		4
.L_231:
        /*00d8*/ 	.byte	0x04, 0x1e
        /*00da*/ 	.short	(.L_233 - .L_232)
.L_232:
        /*00dc*/ 	.word	0x00000000


	//----- nvinfo : EIATTR_CBANK_PARAM_SIZE
	.align		4
.L_233:
        /*00e0*/ 	.byte	0x03, 0x19
        /*00e2*/ 	.short	0x0050


	//----- nvinfo : EIATTR_PARAM_CBANK
	.align		4
        /*00e4*/ 	.byte	0x04, 0x0a
        /*00e6*/ 	.short	(.L_235 - .L_234)
	.align		4
.L_234:
        /*00e8*/ 	.word	index@(.nv.constant0._Z8run_stepbiiPdS_S_S_S_S_PKdPKc)
        /*00ec*/ 	.short	0x0380
        /*00ee*/ 	.short	0x0050


	//----- nvinfo : EIATTR_SW_WAR
	.align		4
.L_235:
        /*00f0*/ 	.byte	0x04, 0x36
        /*00f2*/ 	.short	(.L_237 - .L_236)
.L_236:
        /*00f4*/ 	.word	0x00000008
.L_237:


//--------------------- .nv.callgraph             --------------------------
	.section	.nv.callgraph,"",@"SHT_CUDA_CALLGRAPH"
	.align	4
	.sectionentsize	8
	.align		4
        /*0000*/ 	.word	0x00000000
	.align		4
        /*0004*/ 	.word	0xffffffff
	.align		4
        /*0008*/ 	.word	0x00000000
	.align		4
        /*000c*/ 	.word	0xfffffffe
	.align		4
        /*0010*/ 	.word	0x00000000
	.align		4
        /*0014*/ 	.word	0xfffffffd
	.align		4
        /*0018*/ 	.word	0x00000000
	.align		4
        /*001c*/ 	.word	0xfffffffc


//--------------------- .nv.constant3             --------------------------
	.section	.nv.constant3,"a",@progbits
	.align	8
.nv.constant3:
	.type		n_steps,@object
	.size		n_steps,(dt - n_steps)
n_steps:
        /*0000*/ 	.byte	0x40, 0x0d, 0x03, 0x00
	.type		dt,@object
	.size		dt,(eps - dt)
dt:
        /*0004*/ 	.byte	0x3c, 0x00, 0x00, 0x00
	.type		eps,@object
	.size		eps,(G - eps)
eps:
        /*0008*/ 	.byte	0xfc, 0xa9, 0xf1, 0xd2, 0x4d, 0x62, 0x50, 0x3f
	.type		G,@object
	.size		G,(planet_radius - G)
G:
        /*0010*/ 	.byte	0x16, 0xae, 0xde, 0xf4, 0x68, 0x58, 0xd2, 0x3d
	.type		planet_radius,@object
	.size		planet_radius,(missile_speed - planet_radius)
planet_radius:
        /*0018*/ 	.byte	0x00, 0x00, 0x00, 0x00, 0xd0, 0x12, 0x63, 0x41
	.type		missile_speed,@object
	.size		missile_speed,(.L_5 - missile_speed)
missile_speed:
        /*0020*/ 	.byte	0x00, 0x00, 0x00, 0x00, 0x80, 0x84, 0x2e, 0x41
.L_5:


//--------------------- .nv.constant4             --------------------------
	.section	.nv.constant4,"a",@progbits
	.align	8
	.align		8
.nv.constant4:
        /*0000*/ 	.dword	__cudart_i2opi_d
	.align		8
        /*0008*/ 	.dword	__cudart_sin_cos_coeffs


//--------------------- .text._Z7copyVecPdS_S_S_S_S_S_S_S_S_S_S_S_S_S_S_S_S_ --------------------------
	.section	.text._Z7copyVecPdS_S_S_S_S_S_S_S_S_S_S_S_S_S_S_S_S_,"ax",@progbits
	.align	128
        .global         _Z7copyVecPdS_S_S_S_S_S_S_S_S_S_S_S_S_S_S_S_S_
        .type           _Z7copyVecPdS_S_S_S_S_S_S_S_S_S_S_S_S_S_S_S_S_,@function
        .size           _Z7copyVecPdS_S_S_S_S_S_S_S_S_S_S_S_S_S_S_S_S_,(.L_x_54 - _Z7copyVecPdS_S_S_S_S_S_S_S_S_S_S_S_S_S_S_S_S_)
        .other          _Z7copyVecPdS_S_S_S_S_S_S_S_S_S_S_S_S_S_S_S_S_,@"STO_CUDA_ENTRY STV_DEFAULT"
_Z7copyVecPdS_S_S_S_S_S_S_S_S_S_S_S_S_S_S_S_S_:
.text._Z7copyVecPdS_S_S_S_S_S_S_S_S_S_S_S_S_S_S_S_S_:
[----:B------:R-:W-:Y:S01]  /*0000*/  LDC R1, c[0x0][0x37c] ;  /* 0x0000df00ff017b82 */ /* 0x000fe20000000800 */
[----:B------:R-:W0:Y:S07]  /*0010*/  S2R R0, SR_TID.X ;  /* 0x0000000000007919 */ /* 0x000e2e0000002100 */
[----:B------:R-:W0:Y:S01]  /*0020*/  LDC.64 R2, c[0x0][0x3c8] ;  /* 0x0000f200ff027b82 */ /* 0x000e220000000a00 */
[----:B------:R-:W1:Y:S07]  /*0030*/  LDCU.64 UR4, c[0x0][0x358] ;  /* 0x00006b00ff0477ac */ /* 0x000e6e0008000a00 */
[----:B------:R-:W2:Y:S08]  /*0040*/  LDC.64 R4, c[0x0][0x380] ;  /* 0x0000e000ff047b82 */ /* 0x000eb00000000a00 */
[----:B------:R-:W3:Y:S08]  /*0050*/  LDC.64 R6, c[0x0][0x3d0] ;  /* 0x0000f400ff067b82 */ /* 0x000ef00000000a00 */
[----:B------:R-:W4:Y:S01]  /*0060*/  LDC.64 R8, c[0x0][0x388] ;  /* 0x0000e200ff087b82 */ /* 0x000f220000000a00 */
[----:B0-----:R-:W-:-:S07]  /*0070*/  IMAD.WIDE.U32 R2, R0, 0x8, R2 ;  /* 0x0000000800027825 */ /* 0x001fce00078e0002 */
[----:B------:R-:W0:Y:S01]  /*0080*/  LDC.64 R10, c[0x0][0x3d8] ;  /* 0x0000f600ff0a7b82 */ /* 0x000e220000000a00 */
[----:B-1----:R-:W5:Y:S01]  /*0090*/  LDG.E.64 R2, desc[UR4][R2.64] ;  /* 0x0000000402027981 */ /* 0x002f62000c1e1b00 */
[----:B--2---:R-:W-:-:S06]  /*00a0*/  IMAD.WIDE.U32 R4, R0, 0x8, R4 ;  /* 0x0000000800047825 */ /* 0x004fcc00078e0004 */
[----:B------:R-:W1:Y:S01]  /*00b0*/  LDC.64 R12, c[0x0][0x390] ;  /* 0x0000e400ff0c7b82 */ /* 0x000e620000000a00 */
[----:B---3--:R-:W-:-:S07]  /*00c0*/  IMAD.WIDE.U32 R6, R0, 0x8, R6 ;  /* 0x0000000800067825 */ /* 0x008fce00078e0006 */
[----:B------:R-:W2:Y:S01]  /*00d0*/  LDC.64 R14, c[0x0][0x3e0] ;  /* 0x0000f800ff0e7b82 */ /* 0x000ea20000000a00 */
[----:B-----5:R3:W-:Y:S04]  /*00e0*/  STG.E.64 desc[UR4][R4.64], R2 ;  /* 0x0000000204007986 */ /* 0x0207e8000c101b04 */
[----:B------:R-:W5:Y:S01]  /*00f0*/  LDG.E.64 R6, desc[UR4][R6.64] ;  /* 0x0000000406067981 */ /* 0x000f62000c1e1b00 */
[----:B----4-:R-:W-:-:S04]  /*0100*/  IMAD.WIDE.U32 R8, R0, 0x8, R8 ;  /* 0x0000000800087825 */ /* 0x010fc800078e0008 */
[----:B0-----:R-:W-:-:S04]  /*0110*/  IMAD.WIDE.U32 R10, R0, 0x8, R10 ;  /* 0x00000008000a7825 */ /* 0x001fc800078e000a */
[C---:B-1----:R-:W-:Y:S01]  /*0120*/  IMAD.WIDE.U32 R12, R0.reuse, 0x8, R12 ;  /* 0x00000008000c7825 */ /* 0x042fe200078e000c */
[----:B---3--:R-:W0:Y:S01]  /*0130*/  LDC.64 R4, c[0x0][0x398] ;  /* 0x0000e600ff047b82 */ /* 0x008e220000000a00 */
[----:B-----5:R1:W-:Y:S04]  /*0140*/  STG.E.64 desc[UR4][R8.64], R6 ;  /* 0x0000000608007986 */ /* 0x0203e8000c101b04 */
[----:B------:R-:W3:Y:S01]  /*0150*/  LDG.E.64 R10, desc[UR4][R10.64] ;  /* 0x000000040a0a7981 */ /* 0x000ee2000c1e1b00 */
[C---:B--2---:R-:W-:Y:S02]  /*0160*/  IMAD.WIDE.U32 R2, R0.reuse, 0x8, R14 ;  /* 0x0000000800027825 */ /* 0x044fe400078e000e */
[----:B------:R-:W2:Y:S02]  /*0170*/  LDC.64 R14, c[0x0][0x3e8] ;  /* 0x0000fa00ff0e7b82 */ /* 0x000ea40000000a00 */
[----:B0-----:R-:W-:-:S06]  /*0180*/  IMAD.WIDE.U32 R4, R0, 0x8, R4 ;  /* 0x0000000800047825 */ /* 0x001fcc00078e0004 */
[----:B-1----:R-:W0:Y:S01]  /*0190*/  LDC.64 R8, c[0x0][0x3a0] ;  /* 0x0000e800ff087b82 */ /* 0x002e220000000a00 */
[----:B---3--:R1:W-:Y:S04]  /*01a0*/  STG.E.64 desc[UR4][R12.64], R10 ;  /* 0x0000000a0c007986 */ /* 0x0083e8000c101b04 */
        /* <DEDUP_REMOVED lines=23> */
[----:B---3--:R-:W-:Y:S04]  /*0320*/  STG.E.64 desc[UR4][R4.64], R2 ;  /* 0x0000000204007986 */ /* 0x008fe8000c101b04 */
[----:B------:R-:W3:Y:S01]  /*0330*/  LDG.E.64 R6, desc[UR4][R6.64] ;  /* 0x0000000406067981 */ /* 0x000ee2000c1e1b00 */
[----:B--2---:R-:W-:-:S03]  /*0340*/  IMAD.WIDE.U32 R10, R0, 0x8, R14 ;  /* 0x00000008000a7825 */ /* 0x004fc600078e000e */
[----:B---3--:R-:W-:Y:S04]  /*0350*/  STG.E.64 desc[UR4][R8.64], R6 ;  /* 0x0000000608007986 */ /* 0x008fe8000c101b04 */
[----:B------:R-:W2:Y:S01]  /*0360*/  LDG.E.64 R10, desc[UR4][R10.64] ;  /* 0x000000040a0a7981 */ /* 0x000ea2000c1e1b00 */
[----:B0-----:R-:W-:-:S05]  /*0370*/  IMAD.WIDE.U32 R12, R0, 0x8, R12 ;  /* 0x00000008000c7825 */ /* 0x001fca00078e000c */
[----:B--2---:R-:W-:Y:S01]  /*0380*/  STG.E.64 desc[UR4][R12.64], R10 ;  /* 0x0000000a0c007986 */ /* 0x004fe2000c101b04 */
[----:B------:R-:W-:Y:S05]  /*0390*/  EXIT ;  /* 0x000000000000794d */ /* 0x000fea0003800000 */
.L_x_0:
[----:B------:R-:W-:-:S00]  /*03a0*/  BRA `(.L_x_0) ;  /* 0xfffffffc00fc7947 */ /* 0x000fc0000383ffff */
[----:B------:R-:W-:-:S00]  /*03b0*/  NOP ;  /* 0x0000000000007918 */ /* 0x000fc00000000000 */
        /* <DEDUP_REMOVED lines=12> */
.L_x_54:


//--------------------- .text._Z14problem3UpdatePdS_S_S_S_S_S_S_S_S_iiiiPbS0_S_b --------------------------
	.section	.text._Z14problem3UpdatePdS_S_S_S_S_S_S_S_S_iiiiPbS0_S_b,"ax",@progbits
	.align	128
        .global         _Z14problem3UpdatePdS_S_S_S_S_S_S_S_S_iiiiPbS0_S_b
        .type           _Z14problem3UpdatePdS_S_S_S_S_S_S_S_S_iiiiPbS0_S_b,@function
        .size           _Z14problem3UpdatePdS_S_S_S_S_S_S_S_S_iiiiPbS0_S_b,(.L_x_55 - _Z14problem3UpdatePdS_S_S_S_S_S_S_S_S_iiiiPbS0_S_b)
        .other          _Z14problem3UpdatePdS_S_S_S_S_S_S_S_S_iiiiPbS0_S_b,@"STO_CUDA_ENTRY STV_DEFAULT"
_Z14problem3UpdatePdS_S_S_S_S_S_S_S_S_iiiiPbS0_S_b:
.text._Z14problem3UpdatePdS_S_S_S_S_S_S_S_S_iiiiPbS0_S_b:
[----:B------:R-:W-:Y:S01]  /*0000*/  LDC R1, c[0x0][0x37c] ;  /* 0x0000df00ff017b82 */ /* 0x000fe20000000800 */
[----:B------:R-:W0:Y:S01]  /*0010*/  LDCU.U8 UR4, c[0x0][0x3f8] ;  /* 0x00007f00ff0477ac */ /* 0x000e220008000000 */
[----:B------:R-:W1:Y:S01]  /*0020*/  S2R R0, SR_TID.X ;  /* 0x0000000000007919 */ /* 0x000e620000002100 */
[----:B0-----:R-:W-:-:S04]  /*0030*/  UPRMT UR4, UR4, 0x8880, URZ ;  /* 0x0000888004047896 */ /* 0x001fc800080000ff */
[----:B------:R-:W-:-:S07]  /*0040*/  UISETP.NE.AND UP0, UPT, UR4, URZ, UPT ;  /* 0x000000ff0400728c */ /* 0x000fce000bf05270 */
[----:B------:R-:W0:Y:S01]  /*0050*/  LDCU.64 UR4, c[0x0][0x358] ;  /* 0x00006b00ff0477ac */ /* 0x000e220008000a00 */
[----:B-1----:R-:W-:Y:S01]  /*0060*/  ISETP.NE.AND P0, PT, R0, RZ, PT ;  /* 0x000000ff0000720c */ /* 0x002fe20003f05270 */
[----:B------:R-:W-:-:S12]  /*0070*/  BRA.U UP0, `(.L_x_1) ;  /* 0x0000000100ac7547 */ /* 0x000fd8000b800000 */
[----:B------:R-:W1:Y:S01]  /*0080*/  S2R R0, SR_TID.X ;  /* 0x0000000000007919 */ /* 0x000e620000002100 */
[----:B------:R-:W1:Y:S08]  /*0090*/  LDC.64 R6, c[0x0][0x3b0] ;  /* 0x0000ec00ff067b82 */ /* 0x000e700000000a00 */
[----:B------:R-:W2:Y:S08]  /*00a0*/  LDC.64 R2, c[0x0][0x398] ;  /* 0x0000e600ff027b82 */ /* 0x000eb00000000a00 */
[----:B------:R-:W3:Y:S08]  /*00b0*/  LDC.64 R10, c[0x0][0x3b8] ;  /* 0x0000ee00ff0a7b82 */ /* 0x000ef00000000a00 */
[----:B------:R-:W4:Y:S01]  /*00c0*/  LDC.64 R12, c[0x0][0x3a0] ;  /* 0x0000e800ff0c7b82 */ /* 0x000f220000000a00 */
[----:B-1----:R-:W-:-:S07]  /*00d0*/  IMAD.WIDE.U32 R6, R0, 0x8, R6 ;  /* 0x0000000800067825 */ /* 0x002fce00078e0006 */
[----:B------:R-:W1:Y:S01]  /*00e0*/  LDC.64 R14, c[0x0][0x3c0] ;  /* 0x0000f000ff0e7b82 */ /* 0x000e620000000a00 */
[C---:B--2---:R-:W-:Y:S01]  /*00f0*/  IMAD.WIDE.U32 R2, R0.reuse, 0x8, R2 ;  /* 0x0000000800027825 */ /* 0x044fe200078e0002 */
[----:B0-----:R-:W2:Y:S06]  /*0100*/  LDG.E.64 R6, desc[UR4][R6.64] ;  /* 0x0000000406067981 */ /* 0x001eac000c1e1b00 */
[----:B------:R-:W0:Y:S01]  /*0110*/  LDC.64 R18, c[0x0][0x388] ;  /* 0x0000e200ff127b82 */ /* 0x000e220000000a00 */
[----:B------:R-:W2:Y:S01]  /*0120*/  LDG.E.64 R4, desc[UR4][R2.64] ;  /* 0x0000000402047981 */ /* 0x000ea2000c1e1b00 */
[----:B---3--:R-:W-:Y:S01]  /*0130*/  IMAD.WIDE.U32 R10, R0, 0x8, R10 ;  /* 0x00000008000a7825 */ /* 0x008fe200078e000a */
[----:B--2---:R-:W-:-:S03]  /*0140*/  DFMA R8, R6, 60, R4 ;  /* 0x404e00000608782b */ /* 0x004fc60000000004 */
[C---:B----4-:R-:W-:Y:S02]  /*0150*/  IMAD.WIDE.U32 R4, R0.reuse, 0x8, R12 ;  /* 0x0000000800047825 */ /* 0x050fe400078e000c */
[----:B------:R-:W2:Y:S02]  /*0160*/  LDC.64 R6, c[0x0][0x3a8] ;  /* 0x0000ea00ff067b82 */ /* 0x000ea40000000a00 */
[----:B------:R3:W-:Y:S04]  /*0170*/  STG.E.64 desc[UR4][R2.64], R8 ;  /* 0x0000000802007986 */ /* 0x0007e8000c101b04 */
[----:B------:R-:W4:Y:S04]  /*0180*/  LDG.E.64 R10, desc[UR4][R10.64] ;  /* 0x000000040a0a7981 */ /* 0x000f28000c1e1b00 */
[----:B------:R-:W4:Y:S01]  /*0190*/  LDG.E.64 R12, desc[UR4][R4.64] ;  /* 0x00000004040c7981 */ /* 0x000f22000c1e1b00 */
[C---:B-1----:R-:W-:Y:S01]  /*01a0*/  IMAD.WIDE.U32 R14, R0.reuse, 0x8, R14 ;  /* 0x00000008000e7825 */ /* 0x042fe200078e000e */
[----:B---3--:R-:W1:Y:S03]  /*01b0*/  LDC.64 R8, c[0x0][0x380] ;  /* 0x0000e000ff087b82 */ /* 0x008e660000000a00 */
[----:B--2---:R-:W-:Y:S01]  /*01c0*/  IMAD.WIDE.U32 R6, R0, 0x8, R6 ;  /* 0x0000000800067825 */ /* 0x004fe200078e0006 */
[----:B----4-:R-:W-:-:S07]  /*01d0*/  DFMA R12, R10, 60, R12 ;  /* 0x404e00000a0c782b */ /* 0x010fce000000000c */
[----:B------:R0:W-:Y:S04]  /*01e0*/  STG.E.64 desc[UR4][R4.64], R12 ;  /* 0x0000000c04007986 */ /* 0x0001e8000c101b04 */
[----:B------:R-:W2:Y:S04]  /*01f0*/  LDG.E.64 R14, desc[UR4][R14.64] ;  /* 0x000000040e0e7981 */ /* 0x000ea8000c1e1b00 */
[----:B------:R-:W2:Y:S01]  /*0200*/  LDG.E.64 R16, desc[UR4][R6.64] ;  /* 0x0000000406107981 */ /* 0x000ea2000c1e1b00 */
[----:B-1----:R-:W-:Y:S01]  /*0210*/  IMAD.WIDE.U32 R8, R0, 0x8, R8 ;  /* 0x0000000800087825 */ /* 0x002fe200078e0008 */
[----:B--2---:R-:W-:-:S07]  /*0220*/  DFMA R16, R14, 60, R16 ;  /* 0x404e00000e10782b */ /* 0x004fce0000000010 */
[----:B------:R1:W-:Y:S04]  /*0230*/  STG.E.64 desc[UR4][R6.64], R16 ;  /* 0x0000001006007986 */ /* 0x0003e8000c101b04 */
[----:B------:R-:W2:Y:S04]  /*0240*/  LDG.E.64 R2, desc[UR4][R2.64] ;  /* 0x0000000402027981 */ /* 0x000ea8000c1e1b00 */
[----:B------:R-:W2:Y:S01]  /*0250*/  LDG.E.64 R10, desc[UR4][R8.64] ;  /* 0x00000004080a7981 */ /* 0x000ea2000c1e1b00 */
[----:B0-----:R-:W-:Y:S02]  /*0260*/  IMAD.WIDE.U32 R12, R0, 0x8, R18 ;  /* 0x00000008000c7825 */ /* 0x001fe400078e0012 */
[----:B------:R-:W1:Y:S01]  /*0270*/  LDC.64 R18, c[0x0][0x390] ;  /* 0x0000e400ff127b82 */ /* 0x000e620000000a00 */
[----:B--2---:R-:W-:-:S07]  /*0280*/  DFMA R10, R2, 60, R10 ;  /* 0x404e0000020a782b */ /* 0x004fce000000000a */
[----:B------:R2:W-:Y:S04]  /*0290*/  STG.E.64 desc[UR4][R8.64], R10 ;  /* 0x0000000a08007986 */ /* 0x0005e8000c101b04 */
[----:B------:R-:W3:Y:S04]  /*02a0*/  LDG.E.64 R4, desc[UR4][R4.64] ;  /* 0x0000000404047981 */ /* 0x000ee8000c1e1b00 */
[----:B------:R-:W3:Y:S01]  /*02b0*/  LDG.E.64 R14, desc[UR4][R12.64] ;  /* 0x000000040c0e7981 */ /* 0x000ee2000c1e1b00 */
[----:B-1----:R-:W-:Y:S01]  /*02c0*/  IMAD.WIDE.U32 R16, R0, 0x8, R18 ;  /* 0x0000000800107825 */ /* 0x002fe200078e0012 */
[----:B---3--:R-:W-:-:S07]  /*02d0*/  DFMA R14, R4, 60, R14 ;  /* 0x404e0000040e782b */ /* 0x008fce000000000e */
[----:B------:R2:W-:Y:S04]  /*02e0*/  STG.E.64 desc[UR4][R12.64], R14 ;  /* 0x0000000e0c007986 */ /* 0x0005e8000c101b04 */
[----:B------:R-:W3:Y:S04]  /*02f0*/  LDG.E.64 R6, desc[UR4][R6.64] ;  /* 0x0000000406067981 */ /* 0x000ee8000c1e1b00 */
[----:B------:R-:W3:Y:S02]  /*0300*/  LDG.E.64 R2, desc[UR4][R16.64] ;  /* 0x0000000410027981 */ /* 0x000ee4000c1e1b00 */
[----:B---3--:R-:W-:-:S07]  /*0310*/  DFMA R2, R6, 60, R2 ;  /* 0x404e00000602782b */ /* 0x008fce0000000002 */
[----:B------:R2:W-:Y:S04]  /*0320*/  STG.E.64 desc[UR4][R16.64], R2 ;  /* 0x0000000210007986 */ /* 0x0005e8000c101b04 */
.L_x_1:
[----:B------:R-:W-:Y:S06]  /*0330*/  BAR.SYNC.DEFER_BLOCKING 0x0 ;  /* 0x0000000000007b1d */ /* 0x000fec0000010000 */
[----:B0-----:R-:W-:Y:S05]  /*0340*/  @P0 EXIT ;  /* 0x000000000000094d */ /* 0x001fea0003800000 */
[----:B------:R-:W0:Y:S08]  /*0350*/  LDC.64 R4, c[0x0][0x388] ;  /* 0x0000e200ff047b82 */ /* 0x000e300000000a00 */
[----:B------:R-:W0:Y:S08]  /*0360*/  LDC.64 R22, c[0x0][0x3d0] ;  /* 0x0000f400ff167b82 */ /* 0x000e300000000a00 */
[----:B--2---:R-:W1:Y:S08]  /*0370*/  LDC.64 R2, c[0x0][0x3d8] ;  /* 0x0000f600ff027b82 */ /* 0x004e700000000a00 */
[----:B------:R-:W2:Y:S08]  /*0380*/  LDC.64 R12, c[0x0][0x380] ;  /* 0x0000e000ff0c7b82 */ /* 0x000eb00000000a00 */
[----:B------:R-:W3:Y:S01]  /*0390*/  LDC.64 R20, c[0x0][0x390] ;  /* 0x0000e400ff147b82 */ /* 0x000ee20000000a00 */
[----:B0-----:R-:W-:-:S06]  /*03a0*/  IMAD.WIDE R8, R22, 0x8, R4 ;  /* 0x0000000816087825 */ /* 0x001fcc00078e0204 */
[----:B------:R-:W4:Y:S01]  /*03b0*/  LDG.E.64 R8, desc[UR4][R8.64] ;  /* 0x0000000408087981 */ /* 0x000f22000c1e1b00 */
[----:B-1----:R-:W-:-:S06]  /*03c0*/  IMAD.WIDE R18, R2, 0x8, R4 ;  /* 0x0000000802127825 */ /* 0x002fcc00078e0204 */
[----:B------:R-:W4:Y:S01]  /*03d0*/  LDG.E.64 R18, desc[UR4][R18.64] ;  /* 0x0000000412127981 */ /* 0x000f22000c1e1b00 */
[----:B--2---:R-:W-:-:S04]  /*03e0*/  IMAD.WIDE R6, R22, 0x8, R12 ;  /* 0x0000000816067825 */ /* 0x004fc800078e020c */
[----:B------:R-:W-:Y:S02]  /*03f0*/  IMAD.WIDE R10, R2, 0x8, R12 ;  /* 0x00000008020a7825 */ /* 0x000fe400078e020c */
[----:B------:R-:W2:Y:S02]  /*0400*/  LDG.E.64 R6, desc[UR4][R6.64] ;  /* 0x0000000406067981 */ /* 0x000ea4000c1e1b00 */
[--C-:B---3--:R-:W-:Y:S02]  /*0410*/  IMAD.WIDE R16, R22, 0x8, R20.reuse ;  /* 0x0000000816107825 */ /* 0x108fe400078e0214 */
[----:B------:R-:W2:Y:S02]  /*0420*/  LDG.E.64 R10, desc[UR4][R10.64] ;  /* 0x000000040a0a7981 */ /* 0x000ea4000c1e1b00 */
[----:B------:R-:W-:Y:S02]  /*0430*/  IMAD.WIDE R24, R2, 0x8, R20 ;  /* 0x0000000802187825 */ /* 0x000fe400078e0214 */
[----:B------:R-:W3:Y:S02]  /*0440*/  LDG.E.64 R16, desc[UR4][R16.64] ;  /* 0x0000000410107981 */ /* 0x000ee4000c1e1b00 */
[----:B------:R-:W-:-:S02]  /*0450*/  IMAD.WIDE R14, R23, 0x8, R12 ;  /* 0x00000008170e7825 */ /* 0x000fc400078e020c */
[----:B------:R-:W3:Y:S02]  /*0460*/  LDG.E.64 R12, desc[UR4][R24.64] ;  /* 0x00000004180c7981 */ /* 0x000ee4000c1e1b00 */
[C---:B------:R-:W-:Y:S02]  /*0470*/  IMAD.WIDE R4, R23.reuse, 0x8, R4 ;  /* 0x0000000817047825 */ /* 0x040fe400078e0204 */
[----:B------:R-:W5:Y:S04]  /*0480*/  LDG.E.64 R14, desc[UR4][R14.64] ;  /* 0x000000040e0e7981 */ /* 0x000f68000c1e1b00 */
[----:B------:R-:W5:Y:S01]  /*0490*/  LDG.E.64 R4, desc[UR4][R4.64] ;  /* 0x0000000404047981 */ /* 0x000f62000c1e1b00 */
[----:B------:R-:W-:-:S06]  /*04a0*/  IMAD.WIDE R20, R23, 0x8, R20 ;  /* 0x0000000817147825 */ /* 0x000fcc00078e0214 */
[----:B------:R-:W5:Y:S01]  /*04b0*/  LDG.E.64 R20, desc[UR4][R20.64] ;  /* 0x0000000414147981 */ /* 0x000f62000c1e1b00 */
[----:B------:R-:W-:Y:S01]  /*04c0*/  IMAD R3, R3, 0x3c, RZ ;  /* 0x0000003c03037824 */ /* 0x000fe200078e02ff */
[----:B----4-:R-:W-:-:S03]  /*04d0*/  DADD R22, R8, -R18 ;  /* 0x0000000008167229 */ /* 0x010fc60000000812 */
[----:B------:R-:W0:Y:S05]  /*04e0*/  I2F.F64 R18, R3 ;  /* 0x0000000300127312 */ /* 0x000e2a0000201c00 */
[----:B------:R-:W-:Y:S02]  /*04f0*/  DMUL R22, R22, R22 ;  /* 0x0000001616167228 */ /* 0x000fe40000000000 */
[----:B--2---:R-:W-:Y:S02]  /*0500*/  DADD R10, R6, -R10 ;  /* 0x00000000060a7229 */ /* 0x004fe4000000080a */
[----:B0-----:R-:W-:-:S06]  /*0510*/  DMUL R18, R18, 1000000 ;  /* 0x412e848012127828 */ /* 0x001fcc0000000000 */
[----:B------:R-:W-:Y:S02]  /*0520*/  DFMA R22, R10, R10, R22 ;  /* 0x0000000a0a16722b */ /* 0x000fe40000000016 */
[----:B---3--:R-:W-:Y:S02]  /*0530*/  DADD R12, R16, -R12 ;  /* 0x00000000100c7229 */ /* 0x008fe4000000080c */
[----:B------:R-:W-:Y:S02]  /*0540*/  DMUL R18, R18, R18 ;  /* 0x0000001212127228 */ /* 0x000fe40000000000 */
[----:B-----5:R-:W-:-:S04]  /*0550*/  DADD R4, R8, -R4 ;  /* 0x0000000008047229 */ /* 0x020fc80000000804 */
[----:B------:R-:W-:Y:S02]  /*0560*/  DFMA R22, R12, R12, R22 ;  /* 0x0000000c0c16722b */ /* 0x000fe40000000016 */
[----:B------:R-:W-:Y:S02]  /*0570*/  DADD R14, R6, -R14 ;  /* 0x00000000060e7229 */ /* 0x000fe4000000080e */
[----:B------:R-:W-:-:S04]  /*0580*/  DMUL R4, R4, R4 ;  /* 0x0000000404047228 */ /* 0x000fc80000000000 */
[----:B------:R-:W-:Y:S02]  /*0590*/  DSETP.GTU.AND P0, PT, R22, R18, PT ;  /* 0x000000121600722a */ /* 0x000fe40003f0c000 */
[----:B------:R-:W-:Y:S02]  /*05a0*/  DADD R20, R16, -R20 ;  /* 0x0000000010147229 */ /* 0x000fe40000000814 */
[----:B------:R-:W-:-:S08]  /*05b0*/  DFMA R4, R14, R14, R4 ;  /* 0x0000000e0e04722b */ /* 0x000fd00000000004 */
[----:B------:R-:W-:Y:S02]  /*05c0*/  DFMA R20, R20, R20, R4 ;  /* 0x000000141414722b */ /* 0x000fe40000000004 */
[----:B------:R-:W-:Y:S09]  /*05d0*/  @P0 BRA `(.L_x_2) ;  /* 0x0000000000440947 */ /* 0x000ff20003800000 */
[----:B------:R-:W0:Y:S02]  /*05e0*/  LDC.64 R4, c[0x0][0x3e0] ;  /* 0x0000f800ff047b82 */ /* 0x000e240000000a00 */
[----:B0-----:R-:W2:Y:S02]  /*05f0*/  LDG.E.U8 R0, desc[UR4][R4.64] ;  /* 0x0000000404007981 */ /* 0x001ea4000c1e1100 */
[----:B--2---:R-:W-:-:S13]  /*0600*/  ISETP.NE.AND P0, PT, R0, RZ, PT ;  /* 0x000000ff0000720c */ /* 0x004fda0003f05270 */
[----:B------:R-:W-:Y:S05]  /*0610*/  @P0 BRA `(.L_x_2) ;  /* 0x0000000000340947 */ /* 0x000fea0003800000 */
[----:B------:R-:W0:Y:S01]  /*0620*/  LDC.64 R10, c[0x0][0x3c8] ;  /* 0x0000f200ff0a7b82 */ /* 0x000e220000000a00 */
[----:B------:R-:W-:Y:S01]  /*0630*/  IADD3 R0, PT, PT, R3, 0x3c, RZ ;  /* 0x0000003c03007810 */ /* 0x000fe20007ffe0ff */
[----:B------:R-:W-:Y:S01]  /*0640*/  HFMA2 R14, -RZ, RZ, 0, 5.9604644775390625e-08 ;  /* 0x00000001ff0e7431 */ /* 0x000fe200000001ff */
[----:B------:R-:W-:Y:S01]  /*0650*/  MOV R13, 0x408f4000 ;  /* 0x408f4000000d7802 */ /* 0x000fe20000000f00 */
[----:B------:R-:W-:Y:S01]  /*0660*/  HFMA2 R12, -RZ, RZ, 0, 0 ;  /* 0x00000000ff0c7431 */ /* 0x000fe200000001ff */
[----:B------:R-:W1:Y:S03]  /*0670*/  I2F.F64 R6, R0 ;  /* 0x0000000000067312 */ /* 0x000e660000201c00 */
[----:B------:R-:W2:Y:S02]  /*0680*/  LDC.64 R8, c[0x0][0x3f0] ;  /* 0x0000fc00ff087b82 */ /* 0x000ea40000000a00 */
[----:B-1----:R-:W-:Y:S01]  /*0690*/  DFMA R6, R6, R12, 100000 ;  /* 0x40f86a000606742b */ /* 0x002fe2000000000c */
[----:B0-----:R-:W-:Y:S01]  /*06a0*/  IMAD.WIDE R2, R2, 0x8, R10 ;  /* 0x0000000802027825 */ /* 0x001fe200078e020a */
[----:B------:R-:W-:-:S04]  /*06b0*/  PRMT R10, R14, 0x7610, R10 ;  /* 0x000076100e0a7816 */ /* 0x000fc8000000000a */
[----:B------:R0:W-:Y:S04]  /*06c0*/  STG.E.64 desc[UR4][R2.64], RZ ;  /* 0x000000ff02007986 */ /* 0x0001e8000c101b04 */
[----:B------:R0:W-:Y:S04]  /*06d0*/  STG.E.U8 desc[UR4][R4.64], R10 ;  /* 0x0000000a04007986 */ /* 0x0001e8000c101104 */
[----:B--2---:R0:W-:Y:S02]  /*06e0*/  STG.E.64 desc[UR4][R8.64], R6 ;  /* 0x0000000608007986 */ /* 0x0041e4000c101b04 */
.L_x_2:
[----:B------:R-:W-:Y:S01]  /*06f0*/  UMOV UR6, 0x1e900000 ;  /* 0x1e90000000067882 */ /* 0x000fe20000000000 */
[----:B------:R-:W-:Y:S02]  /*0700*/  UMOV UR7, 0x42d6bcc4 ;  /* 0x42d6bcc400077882 */ /* 0x000fe40000000000 */
[----:B------:R-:W-:-:S14]  /*0710*/  DSETP.GEU.AND P0, PT, R20, UR6, PT ;  /* 0x0000000614007e2a */ /* 0x000fdc000bf0e000 */
[----:B------:R-:W-:Y:S05]  /*0720*/  @P0 EXIT ;  /* 0x000000000000094d */ /* 0x000fea0003800000 */
[----:B0-----:R-:W0:Y:S02]  /*0730*/  LDC.64 R2, c[0x0][0x3e8] ;  /* 0x0000fa00ff027b82 */ /* 0x001e240000000a00 */
[----:B0-----:R-:W-:Y:S01]  /*0740*/  STG.E.U8 desc[UR4][R2.64], RZ ;  /* 0x000000ff02007986 */ /* 0x001fe2000c101104 */
[----:B------:R-:W-:Y:S05]  /*0750*/  EXIT ;  /* 0x000000000000794d */ /* 0x000fea0003800000 */
.L_x_3:
        /* <DEDUP_REMOVED lines=10> */
.L_x_55:


//--------------------- .text._Z14problem2UpdatePdS_S_S_S_S_S_S_S_iiPiiS_S0_ --------------------------
	.section	.text._Z14problem2UpdatePdS_S_S_S_S_S_S_S_iiPiiS_S0_,"ax",@progbits
	.align	128
        .global         _Z14problem2UpdatePdS_S_S_S_S_S_S_S_iiPiiS_S0_
        .type           _Z14problem2UpdatePdS_S_S_S_S_S_S_S_iiPiiS_S0_,@function
        .size           _Z14problem2UpdatePdS_S_S_S_S_S_S_S_iiPiiS_S0_,(.L_x_56 - _Z14problem2UpdatePdS_S_S_S_S_S_S_S_iiPiiS_S0_)
        .other          _Z14problem2UpdatePdS_S_S_S_S_S_S_S_iiPiiS_S0_,@"STO_CUDA_ENTRY STV_DEFAULT"
_Z14problem2UpdatePdS_S_S_S_S_S_S_S_iiPiiS_S0_:
.text._Z14problem2UpdatePdS_S_S_S_S_S_S_S_iiPiiS_S0_:
        /* <DEDUP_REMOVED lines=9> */
[C---:B--2---:R-:W-:Y:S01]  /*0090*/  IMAD.WIDE.U32 R2, R0.reuse, 0x8, R2 ;  /* 0x0000000800027825 */ /* 0x044fe200078e0002 */
[----:B-1----:R-:W2:Y:S04]  /*00a0*/  LDG.E.64 R6, desc[UR4][R6.64] ;  /* 0x0000000406067981 */ /* 0x002ea8000c1e1b00 */
[----:B------:R-:W2:Y:S01]  /*00b0*/  LDG.E.64 R4, desc[UR4][R2.64] ;  /* 0x0000000402047981 */ /* 0x000ea2000c1e1b00 */
[----:B---3--:R-:W-:Y:S01]  /*00c0*/  IMAD.WIDE.U32 R10, R0, 0x8, R10 ;  /* 0x00000008000a7825 */ /* 0x008fe200078e000a */
[----:B--2---:R-:W-:-:S03]  /*00d0*/  DFMA R8, R6, 60, R4 ;  /* 0x404e00000608782b */ /* 0x004fc60000000004 */
[C---:B----4-:R-:W-:Y:S01]  /*00e0*/  IMAD.WIDE.U32 R4, R0.reuse, 0x8, R12 ;  /* 0x0000000800047825 */ /* 0x050fe200078e000c */
[----:B------:R-:W1:Y:S03]  /*00f0*/  LDC.64 R6, c[0x0][0x3a8] ;  /* 0x0000ea00ff067b82 */ /* 0x000e660000000a00 */
[----:B------:R2:W-:Y:S04]  /*0100*/  STG.E.64 desc[UR4][R2.64], R8 ;  /* 0x0000000802007986 */ /* 0x0005e8000c101b04 */
[----:B------:R-:W3:Y:S04]  /*0110*/  LDG.E.64 R10, desc[UR4][R10.64] ;  /* 0x000000040a0a7981 */ /* 0x000ee8000c1e1b00 */
[----:B------:R-:W3:Y:S01]  /*0120*/  LDG.E.64 R12, desc[UR4][R4.64] ;  /* 0x00000004040c7981 */ /* 0x000ee2000c1e1b00 */
[C---:B0-----:R-:W-:Y:S01]  /*0130*/  IMAD.WIDE.U32 R14, R0.reuse, 0x8, R14 ;  /* 0x00000008000e7825 */ /* 0x041fe200078e000e */
[----:B--2---:R-:W0:Y:S03]  /*0140*/  LDC.64 R8, c[0x0][0x380] ;  /* 0x0000e000ff087b82 */ /* 0x004e260000000a00 */
[----:B-1----:R-:W-:Y:S01]  /*0150*/  IMAD.WIDE.U32 R6, R0, 0x8, R6 ;  /* 0x0000000800067825 */ /* 0x002fe200078e0006 */
[----:B---3--:R-:W-:-:S03]  /*0160*/  DFMA R12, R10, 60, R12 ;  /* 0x404e00000a0c782b */ /* 0x008fc6000000000c */
[----:B0-----:R-:W-:Y:S01]  /*0170*/  IMAD.WIDE.U32 R18, R0, 0x8, R8 ;  /* 0x0000000800127825 */ /* 0x001fe200078e0008 */
[----:B------:R-:W0:Y:S03]  /*0180*/  LDC.64 R10, c[0x0][0x388] ;  /* 0x0000e200ff0a7b82 */ /* 0x000e260000000a00 */
[----:B------:R1:W-:Y:S04]  /*0190*/  STG.E.64 desc[UR4][R4.64], R12 ;  /* 0x0000000c04007986 */ /* 0x0003e8000c101b04 */
[----:B------:R-:W2:Y:S04]  /*01a0*/  LDG.E.64 R14, desc[UR4][R14.64] ;  /* 0x000000040e0e7981 */ /* 0x000ea8000c1e1b00 */
[----:B------:R-:W2:Y:S01]  /*01b0*/  LDG.E.64 R16, desc[UR4][R6.64] ;  /* 0x0000000406107981 */ /* 0x000ea2000c1e1b00 */
[----:B-1----:R-:W1:Y:S01]  /*01c0*/  LDC.64 R12, c[0x0][0x390] ;  /* 0x0000e400ff0c7b82 */ /* 0x002e620000000a00 */
[----:B--2---:R-:W-:-:S07]  /*01d0*/  DFMA R16, R14, 60, R16 ;  /* 0x404e00000e10782b */ /* 0x004fce0000000010 */
[----:B------:R1:W-:Y:S04]  /*01e0*/  STG.E.64 desc[UR4][R6.64], R16 ;  /* 0x0000001006007986 */ /* 0x0003e8000c101b04 */
[----:B------:R-:W2:Y:S04]  /*01f0*/  LDG.E.64 R2, desc[UR4][R2.64] ;  /* 0x0000000402027981 */ /* 0x000ea8000c1e1b00 */
[----:B------:R-:W2:Y:S01]  /*0200*/  LDG.E.64 R20, desc[UR4][R18.64] ;  /* 0x0000000412147981 */ /* 0x000ea2000c1e1b00 */
[----:B0-----:R-:W-:Y:S01]  /*0210*/  IMAD.WIDE.U32 R22, R0, 0x8, R10 ;  /* 0x0000000800167825 */ /* 0x001fe200078e000a */
[----:B--2---:R-:W-:-:S07]  /*0220*/  DFMA R20, R2, 60, R20 ;  /* 0x404e00000214782b */ /* 0x004fce0000000014 */
        /* <DEDUP_REMOVED lines=8> */
[----:B------:R-:W-:Y:S01]  /*02b0*/  ISETP.NE.AND P0, PT, R0, RZ, PT ;  /* 0x000000ff0000720c */ /* 0x000fe20003f05270 */
[----:B--2---:R-:W-:-:S07]  /*02c0*/  DFMA R2, R6, 60, R2 ;  /* 0x404e00000602782b */ /* 0x004fce0000000002 */
[----:B------:R0:W-:Y:S01]  /*02d0*/  STG.E.64 desc[UR4][R16.64], R2 ;  /* 0x0000000210007986 */ /* 0x0001e2000c101b04 */
[----:B------:R-:W-:Y:S06]  /*02e0*/  BAR.SYNC.DEFER_BLOCKING 0x0 ;  /* 0x0000000000007b1d */ /* 0x000fec0000010000 */
[----:B------:R-:W-:Y:S05]  /*02f0*/  @P0 EXIT ;  /* 0x000000000000094d */ /* 0x000fea0003800000 */
[----:B------:R-:W1:Y:S02]  /*0300*/  LDC.64 R6, c[0x0][0x3c8] ;  /* 0x0000f200ff067b82 */ /* 0x000e640000000a00 */
[----:B-1----:R-:W-:-:S04]  /*0310*/  IMAD.WIDE R4, R6, 0x8, R10 ;  /* 0x0000000806047825 */ /* 0x002fc800078e020a */
[C---:B------:R-:W-:Y:S02]  /*0320*/  IMAD.WIDE R10, R7.reuse, 0x8, R10 ;  /* 0x00000008070a7825 */ /* 0x040fe400078e020a */
[----:B------:R-:W2:Y:S02]  /*0330*/  LDG.E.64 R4, desc[UR4][R4.64] ;  /* 0x0000000404047981 */ /* 0x000ea4000c1e1b00 */
[C-C-:B0-----:R-:W-:Y:S02]  /*0340*/  IMAD.WIDE R2, R6.reuse, 0x8, R8.reuse ;  /* 0x0000000806027825 */ /* 0x141fe400078e0208 */
[----:B------:R-:W2:Y:S02]  /*0350*/  LDG.E.64 R10, desc[UR4][R10.64] ;  /* 0x000000040a0a7981 */ /* 0x000ea4000c1e1b00 */
[----:B------:R-:W-:Y:S02]  /*0360*/  IMAD.WIDE R8, R7, 0x8, R8 ;  /* 0x0000000807087825 */ /* 0x000fe400078e0208 */
[----:B------:R-:W3:Y:S02]  /*0370*/  LDG.E.64 R2, desc[UR4][R2.64] ;  /* 0x0000000402027981 */ /* 0x000ee4000c1e1b00 */
[----:B------:R-:W-:-:S02]  /*0380*/  IMAD.WIDE R14, R6, 0x8, R12 ;  /* 0x00000008060e7825 */ /* 0x000fc400078e020c */
[----:B------:R-:W3:Y:S02]  /*0390*/  LDG.E.64 R8, desc[UR4][R8.64] ;  /* 0x0000000408087981 */ /* 0x000ee4000c1e1b00 */
[----:B------:R-:W-:Y:S02]  /*03a0*/  IMAD.WIDE R12, R7, 0x8, R12 ;  /* 0x00000008070c7825 */ /* 0x000fe400078e020c */
[----:B------:R-:W4:Y:S04]  /*03b0*/  LDG.E.64 R14, desc[UR4][R14.64] ;  /* 0x000000040e0e7981 */ /* 0x000f28000c1e1b00 */
[----:B------:R-:W4:Y:S01]  /*03c0*/  LDG.E.64 R12, desc[UR4][R12.64] ;  /* 0x000000040c0c7981 */ /* 0x000f22000c1e1b00 */
[----:B------:R-:W-:Y:S01]  /*03d0*/  UMOV UR6, 0x1e900000 ;  /* 0x1e90000000067882 */ /* 0x000fe20000000000 */
[----:B------:R-:W-:Y:S01]  /*03e0*/  UMOV UR7, 0x42d6bcc4 ;  /* 0x42d6bcc400077882 */ /* 0x000fe20000000000 */
[----:B--2---:R-:W-:-:S02]  /*03f0*/  DADD R6, R4, -R10 ;  /* 0x0000000004067229 */ /* 0x004fc4000000080a */
[----:B---3--:R-:W-:-:S06]  /*0400*/  DADD R4, R2, -R8 ;  /* 0x0000000002047229 */ /* 0x008fcc0000000808 */
[----:B------:R-:W-:Y:S02]  /*0410*/  DMUL R10, R6, R6 ;  /* 0x00000006060a7228 */ /* 0x000fe40000000000 */
[----:B----4-:R-:W-:-:S06]  /*0420*/  DADD R6, R14, -R12 ;  /* 0x000000000e067229 */ /* 0x010fcc000000080c */
[----:B------:R-:W-:Y:S01]  /*0430*/  DFMA R10, R4, R4, R10 ;  /* 0x00000004040a722b */ /* 0x000fe2000000000a */
[----:B------:R-:W0:Y:S07]  /*0440*/  LDC.64 R4, c[0x0][0x3e0] ;  /* 0x0000f800ff047b82 */ /* 0x000e2e0000000a00 */
[----:B------:R-:W-:-:S08]  /*0450*/  DFMA R10, R6, R6, R10 ;  /* 0x00000006060a722b */ /* 0x000fd0000000000a */
[----:B------:R-:W-:-:S14]  /*0460*/  DSETP.GEU.AND P0, PT, R10, UR6, PT ;  /* 0x000000060a007e2a */ /* 0x000fdc000bf0e000 */
[----:B------:R-:W1:Y:S08]  /*0470*/  @!P0 LDC R9, c[0x0][0x3d8] ;  /* 0x0000f600ff098b82 */ /* 0x000e700000000800 */
[----:B------:R-:W1:Y:S02]  /*0480*/  @!P0 LDC.64 R2, c[0x0][0x3d0] ;  /* 0x0000f400ff028b82 */ /* 0x000e640000000a00 */
[----:B-1----:R1:W-:Y:S04]  /*0490*/  @!P0 STG.E desc[UR4][R2.64], R9 ;  /* 0x0000000902008986 */ /* 0x0023e8000c101904 */
[----:B0-----:R-:W2:Y:S02]  /*04a0*/  LDG.E.64 R6, desc[UR4][R4.64] ;  /* 0x0000000404067981 */ /* 0x001ea4000c1e1b00 */
[----:B--2---:R-:W-:-:S14]  /*04b0*/  DSETP.GEU.AND P0, PT, R10, R6, PT ;  /* 0x000000060a00722a */ /* 0x004fdc0003f0e000 */
[----:B-1----:R-:W-:Y:S05]  /*04c0*/  @P0 EXIT ;  /* 0x000000000000094d */ /* 0x002fea0003800000 */
[----:B------:R-:W0:Y:S08]  /*04d0*/  LDC R7, c[0x0][0x3d8] ;  /* 0x0000f600ff077b82 */ /* 0x000e300000000800 */
[----:B------:R-:W0:Y:S02]  /*04e0*/  LDC.64 R2, c[0x0][0x3e8] ;  /* 0x0000fa00ff027b82 */ /* 0x000e240000000a00 */
[----:B0-----:R-:W-:Y:S04]  /*04f0*/  STG.E desc[UR4][R2.64], R7 ;  /* 0x0000000702007986 */ /* 0x001fe8000c101904 */
[----:B------:R-:W-:Y:S01]  /*0500*/  STG.E.64 desc[UR4][R4.64], R10 ;  /* 0x0000000a04007986 */ /* 0x000fe2000c101b04 */
[----:B------:R-:W-:Y:S05]  /*0510*/  EXIT ;  /* 0x000000000000794d */ /* 0x000fea0003800000 */
.L_x_4:
        /* <DEDUP_REMOVED lines=14> */
.L_x_56:


//--------------------- .text._Z14problem1UpdatePdS_S_S_S_S_S_S_S_iiS_ --------------------------
	.section	.text._Z14problem1UpdatePdS_S_S_S_S_S_S_S_iiS_,"ax",@progbits
	.align	128
        .global         _Z14problem1UpdatePdS_S_S_S_S_S_S_S_iiS_
        .type           _Z14problem1UpdatePdS_S_S_S_S_S_S_S_iiS_,@function
        .size           _Z14problem1UpdatePdS_S_S_S_S_S_S_S_iiS_,(.L_x_50 - _Z14problem1UpdatePdS_S_S_S_S_S_S_S_iiS_)
        .other          _Z14problem1UpdatePdS_S_S_S_S_S_S_S_iiS_,@"STO_CUDA_ENTRY STV_DEFAULT"
_Z14problem1UpdatePdS_S_S_S_S_S_S_S_iiS_:
.text._Z14problem1UpdatePdS_S_S_S_S_S_S_S_iiS_:
        /* <DEDUP_REMOVED lines=19> */
[----:B0-----:R-:W-:Y:S01]  /*0130*/  IMAD.WIDE.U32 R16, R0, 0x8, R16 ;  /* 0x0000000800107825 */ /* 0x001fe200078e0010 */
[----:B--2---:R-:W0:Y:S01]  /*0140*/  LDC.64 R10, c[0x0][0x388] ;  /* 0x0000e200ff0a7b82 */ /* 0x004e220000000a00 */
[----:B---3--:R-:W-:-:S02]  /*0150*/  DFMA R14, R12, 60, R8 ;  /* 0x404e00000c0e782b */ /* 0x008fc40000000008 */
[----:B-1----:R-:W-:-:S05]  /*0160*/  IMAD.WIDE.U32 R8, R0, 0x8, R6 ;  /* 0x0000000800087825 */ /* 0x002fca00078e0006 */
[----:B------:R-:W1:Y:S01]  /*0170*/  LDC.64 R6, c[0x0][0x380] ;  /* 0x0000e000ff067b82 */ /* 0x000e620000000a00 */
        /* <DEDUP_REMOVED lines=8> */
[C---:B0-----:R-:W-:Y:S01]  /*0200*/  IMAD.WIDE.U32 R14, R0.reuse, 0x8, R10 ;  /* 0x00000008000e7825 */ /* 0x041fe200078e000a */
[----:B--2---:R-:W-:Y:S01]  /*0210*/  DFMA R22, R2, 60, R12 ;  /* 0x404e00000216782b */ /* 0x004fe2000000000c */
[----:B------:R-:W1:Y:S06]  /*0220*/  LDC.64 R12, c[0x0][0x390] ;  /* 0x0000e400ff0c7b82 */ /* 0x000e6c0000000a00 */
        /* <DEDUP_REMOVED lines=13> */
[----:B------:R-:W0:Y:S02]  /*0300*/  LDC.64 R4, c[0x0][0x3c8] ;  /* 0x0000f200ff047b82 */ /* 0x000e240000000a00 */
[----:B0-----:R-:W-:-:S04]  /*0310*/  IMAD.WIDE R2, R4, 0x8, R10 ;  /* 0x0000000804027825 */ /* 0x001fc800078e020a */
[C---:B------:R-:W-:Y:S02]  /*0320*/  IMAD.WIDE R8, R5.reuse, 0x8, R10 ;  /* 0x0000000805087825 */ /* 0x040fe400078e020a */
[----:B------:R-:W2:Y:S02]  /*0330*/  LDG.E.64 R2, desc[UR4][R2.64] ;  /* 0x0000000402027981 */ /* 0x000ea4000c1e1b00 */
[C-C-:B------:R-:W-:Y:S02]  /*0340*/  IMAD.WIDE R10, R4.reuse, 0x8, R6.reuse ;  /* 0x00000008040a7825 */ /* 0x140fe400078e0206 */
        /* <DEDUP_REMOVED lines=8> */
[----:B------:R-:W0:Y:S03]  /*03d0*/  LDC.64 R4, c[0x0][0x3d0] ;  /* 0x0000f400ff047b82 */ /* 0x000e260000000a00 */
[----:B0-----:R-:W5:Y:S01]  /*03e0*/  LDG.E.64 R4, desc[UR4][R4.64] ;  /* 0x0000000404047981 */ /* 0x001f62000c1e1b00 */
[----:B--2---:R-:W-:-:S02]  /*03f0*/  DADD R8, R2, -R8 ;  /* 0x0000000002087229 */ /* 0x004fc40000000808 */
[----:B---3--:R-:W-:-:S06]  /*0400*/  DADD R2, R10, -R6 ;  /* 0x000000000a027229 */ /* 0x008fcc0000000806 */
[----:B------:R-:W-:Y:S01]  /*0410*/  DMUL R16, R8, R8 ;  /* 0x0000000808107228 */ /* 0x000fe20000000000 */
[----:B------:R-:W-:Y:S01]  /*0420*/  IMAD.MOV.U32 R10, RZ, RZ, 0x0 ;  /* 0x00000000ff0a7424 */ /* 0x000fe200078e00ff */
[----:B------:R-:W-:Y:S01]  /*0430*/  MOV R11, 0x3fd80000 ;  /* 0x3fd80000000b7802 */ /* 0x000fe20000000f00 */
[----:B----4-:R-:W-:-:S05]  /*0440*/  DADD R8, R14, -R12 ;  /* 0x000000000e087229 */ /* 0x010fca000000080c */
[----:B------:R-:W-:-:S08]  /*0450*/  DFMA R2, R2, R2, R16 ;  /* 0x000000020202722b */ /* 0x000fd00000000010 */
[----:B------:R-:W-:-:S06]  /*0460*/  DFMA R2, R8, R8, R2 ;  /* 0x000000080802722b */ /* 0x000fcc0000000002 */
[----:B------:R-:W0:Y:S04]  /*0470*/  MUFU.RSQ64H R7, R3 ;  /* 0x0000000300077308 */ /* 0x000e280000001c00 */
[----:B------:R-:W-:-:S04]  /*0480*/  IADD3 R6, PT, PT, R3, -0x3500000, RZ ;  /* 0xfcb0000003067810 */ /* 0x000fc80007ffe0ff */
[----:B------:R-:W-:Y:S02]  /*0490*/  ISETP.GE.U32.AND P0, PT, R6, 0x7ca00000, PT ;  /* 0x7ca000000600780c */ /* 0x000fe40003f06070 */
[----:B0-----:R-:W-:-:S08]  /*04a0*/  DMUL R8, R6, R6 ;  /* 0x0000000606087228 */ /* 0x001fd00000000000 */
[----:B------:R-:W-:-:S08]  /*04b0*/  DFMA R8, R2, -R8, 1 ;  /* 0x3ff000000208742b */ /* 0x000fd00000000808 */
[----:B------:R-:W-:Y:S02]  /*04c0*/  DFMA R10, R8, R10, 0.5 ;  /* 0x3fe00000080a742b */ /* 0x000fe4000000000a */
[----:B------:R-:W-:-:S08]  /*04d0*/  DMUL R8, R6, R8 ;  /* 0x0000000806087228 */ /* 0x000fd00000000000 */
[----:B------:R-:W-:-:S08]  /*04e0*/  DFMA R8, R10, R8, R6 ;  /* 0x000000080a08722b */ /* 0x000fd00000000006 */
[----:B------:R-:W-:Y:S02]  /*04f0*/  DMUL R10, R2, R8 ;  /* 0x00000008020a7228 */ /* 0x000fe40000000000 */
[----:B------:R-:W-:Y:S01]  /*0500*/  VIADD R17, R9, 0xfff00000 ;  /* 0xfff0000009117836 */ /* 0x000fe20000000000 */
[----:B------:R-:W-:-:S05]  /*0510*/  MOV R16, R8 ;  /* 0x0000000800107202 */ /* 0x000fca0000000f00 */
[----:B------:R-:W-:-:S08]  /*0520*/  DFMA R12, R10, -R10, R2 ;  /* 0x8000000a0a0c722b */ /* 0x000fd00000000002 */
[----:B------:R-:W-:Y:S01]  /*0530*/  DFMA R14, R12, R16, R10 ;  /* 0x000000100c0e722b */ /* 0x000fe2000000000a */
[----:B------:R-:W-:Y:S10]  /*0540*/  @!P0 BRA `(.L_x_5) ;  /* 0x0000000000088947 */ /* 0x000ff40003800000 */
[----:B------:R-:W-:-:S07]  /*0550*/  MOV R0, 0x570 ;  /* 0x0000057000007802 */ /* 0x000fce0000000f00 */
[----:B-----5:R-:W-:Y:S05]  /*0560*/  CALL.REL.NOINC `($__internal_0_$__cuda_sm20_dsqrt_rn_f64_mediumpath_v1) ;  /* 0x0000000000187944 */ /* 0x020fea0003c00000 */
.L_x_5:
[----:B------:R-:W0:Y:S01]  /*0570*/  LDC.64 R6, c[0x0][0x3d0] ;  /* 0x0000f400ff067b82 */ /* 0x000e220000000a00 */
[----:B-----5:R-:W-:-:S06]  /*0580*/  DSETP.GEU.AND P0, PT, R4, R14, PT ;  /* 0x0000000e0400722a */ /* 0x020fcc0003f0e000 */
[----:B------:R-:W-:Y:S02]  /*0590*/  FSEL R2, R4, R14, !P0 ;  /* 0x0000000e04027208 */ /* 0x000fe40004000000 */
[----:B------:R-:W-:-:S05]  /*05a0*/  FSEL R3, R5, R15, !P0 ;  /* 0x0000000f05037208 */ /* 0x000fca0004000000 */
[----:B0-----:R-:W-:Y:S01]  /*05b0*/  STG.E.64 desc[UR4][R6.64], R2 ;  /* 0x0000000206007986 */ /* 0x001fe2000c101b04 */
[----:B------:R-:W-:Y:S05]  /*05c0*/  EXIT ;  /* 0x000000000000794d */ /* 0x000fea0003800000 */
        .weak           $__internal_0_$__cuda_sm20_dsqrt_rn_f64_mediumpath_v1
        .type           $__internal_0_$__cuda_sm20_dsqrt_rn_f64_mediumpath_v1,@function
        .size           $__internal_0_$__cuda_sm20_dsqrt_rn_f64_mediumpath_v1,(.L_x_50 - $__internal_0_$__cuda_sm20_dsqrt_rn_f64_mediumpath_v1)
$__internal_0_$__cuda_sm20_dsqrt_rn_f64_mediumpath_v1:
[----:B------:R-:W-:Y:S01]  /*05d0*/  ISETP.GE.U32.AND P0, PT, R6, -0x3400000, PT ;  /* 0xfcc000000600780c */ /* 0x000fe20003f06070 */
[----:B------:R-:W-:-:S12]  /*05e0*/  IMAD.MOV.U32 R9, RZ, RZ, R17 ;  /* 0x000000ffff097224 */ /* 0x000fd800078e0011 */
[----:B------:R-:W-:Y:S05]  /*05f0*/  @!P0 BRA `(.L_x_6) ;  /* 0x0000000000208947 */ /* 0x000fea0003800000 */
[----:B------:R-:W-:-:S10]  /*0600*/  DFMA.RM R8, R12, R8, R10 ;  /* 0x000000080c08722b */ /* 0x000fd4000000400a */
[----:B------:R-:W-:-:S04]  /*0610*/  IADD3 R6, P0, PT, R8, 0x1, RZ ;  /* 0x0000000108067810 */ /* 0x000fc80007f1e0ff */
[----:B------:R-:W-:-:S06]  /*0620*/  IADD3.X R7, PT, PT, RZ, R9, RZ, P0, !PT ;  /* 0x00000009ff077210 */ /* 0x000fcc00007fe4ff */
[----:B------:R-:W-:-:S08]  /*0630*/  DFMA.RP R2, -R8, R6, R2 ;  /* 0x000000060802722b */ /* 0x000fd00000008102 */
[----:B------:R-:W-:-:S06]  /*0640*/  DSETP.GT.AND P0, PT, R2, RZ, PT ;  /* 0x000000ff0200722a */ /* 0x000fcc0003f04000 */
[----:B------:R-:W-:Y:S02]  /*0650*/  FSEL R6, R6, R8, P0 ;  /* 0x0000000806067208 */ /* 0x000fe40000000000 */
[----:B------:R-:W-:Y:S01]  /*0660*/  FSEL R7, R7, R9, P0 ;  /* 0x0000000907077208 */ /* 0x000fe20000000000 */
[----:B------:R-:W-:Y:S06]  /*0670*/  BRA `(.L_x_7) ;  /* 0x0000000000647947 */ /* 0x000fec0003800000 */
.L_x_6:
[----:B------:R-:W-:-:S14]  /*0680*/  DSETP.NE.AND P0, PT, R2, RZ, PT ;  /* 0x000000ff0200722a */ /* 0x000fdc0003f05000 */
[----:B------:R-:W-:Y:S05]  /*0690*/  @!P0 BRA `(.L_x_8) ;  /* 0x0000000000588947 */ /* 0x000fea0003800000 */
[----:B------:R-:W-:-:S13]  /*06a0*/  ISETP.GE.AND P0, PT, R3, RZ, PT ;  /* 0x000000ff0300720c */ /* 0x000fda0003f06270 */
[----:B------:R-:W-:Y:S01]  /*06b0*/  @!P0 IMAD.MOV.U32 R6, RZ, RZ, 0x0 ;  /* 0x00000000ff068424 */ /* 0x000fe200078e00ff */
[----:B------:R-:W-:Y:S01]  /*06c0*/  @!P0 MOV R7, 0xfff80000 ;  /* 0xfff8000000078802 */ /* 0x000fe20000000f00 */
[----:B------:R-:W-:Y:S06]  /*06d0*/  @!P0 BRA `(.L_x_7) ;  /* 0x00000000004c8947 */ /* 0x000fec0003800000 */
[----:B------:R-:W-:-:S13]  /*06e0*/  ISETP.GT.AND P0, PT, R3, 0x7fefffff, PT ;  /* 0x7fefffff0300780c */ /* 0x000fda0003f04270 */
[----:B------:R-:W-:Y:S05]  /*06f0*/  @P0 BRA `(.L_x_8) ;  /* 0x0000000000400947 */ /* 0x000fea0003800000 */
[----:B------:R-:W-:Y:S01]  /*0700*/  DMUL R2, R2, 8.11296384146066816958e+31 ;  /* 0x4690000002027828 */ /* 0x000fe20000000000 */
[----:B------:R-:W-:Y:S02]  /*0710*/  IMAD.MOV.U32 R6, RZ, RZ, RZ ;  /* 0x000000ffff067224 */ /* 0x000fe400078e00ff */
[----:B------:R-:W-:Y:S01]  /*0720*/  HFMA2 R11, -RZ, RZ, 1.9609375, 0 ;  /* 0x3fd80000ff0b7431 */ /* 0x000fe200000001ff */
[----:B------:R-:W-:Y:S02]  /*0730*/  MOV R10, 0x0 ;  /* 0x00000000000a7802 */ /* 0x000fe40000000f00 */
[----:B------:R-:W0:Y:S02]  /*0740*/  MUFU.RSQ64H R7, R3 ;  /* 0x0000000300077308 */ /* 0x000e240000001c00 */
[----:B0-----:R-:W-:-:S08]  /*0750*/  DMUL R8, R6, R6 ;  /* 0x0000000606087228 */ /* 0x001fd00000000000 */
[----:B------:R-:W-:-:S08]  /*0760*/  DFMA R8, R2, -R8, 1 ;  /* 0x3ff000000208742b */ /* 0x000fd00000000808 */
[----:B------:R-:W-:Y:S02]  /*0770*/  DFMA R10, R8, R10, 0.5 ;  /* 0x3fe00000080a742b */ /* 0x000fe4000000000a */
[----:B------:R-:W-:-:S08]  /*0780*/  DMUL R8, R6, R8 ;  /* 0x0000000806087228 */ /* 0x000fd00000000000 */
[----:B------:R-:W-:-:S08]  /*0790*/  DFMA R8, R10, R8, R6 ;  /* 0x000000080a08722b */ /* 0x000fd00000000006 */
[----:B------:R-:W-:Y:S02]  /*07a0*/  DMUL R6, R2, R8 ;  /* 0x0000000802067228 */ /* 0x000fe40000000000 */
[----:B------:R-:W-:-:S06]  /*07b0*/  VIADD R9, R9, 0xfff00000 ;  /* 0xfff0000009097836 */ /* 0x000fcc0000000000 */
[----:B------:R-:W-:-:S08]  /*07c0*/  DFMA R10, R6, -R6, R2 ;  /* 0x80000006060a722b */ /* 0x000fd00000000002 */
[----:B------:R-:W-:-:S10]  /*07d0*/  DFMA R6, R8, R10, R6 ;  /* 0x0000000a0806722b */ /* 0x000fd40000000006 */
[----:B------:R-:W-:Y:S01]  /*07e0*/  IADD3 R7, PT, PT, R7, -0x3500000, RZ ;  /* 0xfcb0000007077810 */ /* 0x000fe20007ffe0ff */
[----:B------:R-:W-:Y:S06]  /*07f0*/  BRA `(.L_x_7) ;  /* 0x0000000000047947 */ /* 0x000fec0003800000 */
.L_x_8:
[----:B------:R-:W-:-:S11]  /*0800*/  DADD R6, R2, R2 ;  /* 0x0000000002067229 */ /* 0x000fd60000000002 */
.L_x_7:
[----:B------:R-:W-:Y:S01]  /*0810*/  MOV R2, R0 ;  /* 0x0000000000027202 */ /* 0x000fe20000000f00 */
[----:B------:R-:W-:Y:S01]  /*0820*/  IMAD.MOV.U32 R15, RZ, RZ, R7 ;  /* 0x000000ffff0f7224 */ /* 0x000fe200078e0007 */
[----:B------:R-:W-:Y:S02]  /*0830*/  MOV R3, 0x0 ;  /* 0x0000000000037802 */ /* 0x000fe40000000f00 */
[----:B------:R-:W-:Y:S02]  /*0840*/  MOV R14, R6 ;  /* 0x00000006000e7202 */ /* 0x000fe40000000f00 */
[----:B------:R-:W-:Y:S05]  /*0850*/  RET.REL.NODEC R2 `(_Z14problem1UpdatePdS_S_S_S_S_S_S_S_iiS_) ;  /* 0xfffffff402e87950 */ /* 0x000fea0003c3ffff */
.L_x_9:
        /* <DEDUP_REMOVED lines=10> */
.L_x_50:


//--------------------- .text._Z8run_stepbiiPdS_S_S_S_S_PKdPKc --------------------------
	.section	.text._Z8run_stepbiiPdS_S_S_S_S_PKdPKc,"ax",@progbits
	.align	128
        .global         _Z8run_stepbiiPdS_S_S_S_S_PKdPKc
        .type           _Z8run_stepbiiPdS_S_S_S_S_PKdPKc,@function
        .size           _Z8run_stepbiiPdS_S_S_S_S_PKdPKc,(.L_x_53 - _Z8run_stepbiiPdS_S_S_S_S_PKdPKc)
        .other          _Z8run_stepbiiPdS_S_S_S_S_PKdPKc,@"STO_CUDA_ENTRY STV_DEFAULT"
_Z8run_stepbiiPdS_S_S_S_S_PKdPKc:
.text._Z8run_stepbiiPdS_S_S_S_S_PKdPKc:
[----:B------:R-:W0:Y:S01]  /*0000*/  LDC R1, c[0x0][0x37c] ;  /* 0x0000df00ff017b82 */ /* 0x000e220000000800 */
[----:B------:R-:W1:Y:S01]  /*0010*/  S2R R0, SR_TID.X ;  /* 0x0000000000007919 */ /* 0x000e620000002100 */
[----:B------:R-:W2:Y:S01]  /*0020*/  LDCU UR4, c[0x0][0x388] ;  /* 0x00007100ff0477ac */ /* 0x000ea20008000800 */
[----:B------:R-:W-:Y:S01]  /*0030*/  BSSY.RECONVERGENT B0, `(.L_x_10) ;  /* 0x0000021000007945 */ /* 0x000fe20003800200 */
[----:B0-----:R-:W-:Y:S01]  /*0040*/  VIADD R1, R1, 0xffffffd8 ;  /* 0xffffffd801017836 */ /* 0x001fe20000000000 */
[----:B------:R-:W0:Y:S01]  /*0050*/  LDCU.64 UR6, c[0x0][0x358] ;  /* 0x00006b00ff0677ac */ /* 0x000e220008000a00 */
[----:B--2---:R-:W-:-:S05]  /*0060*/  IMAD.U32 R17, RZ, RZ, UR4 ;  /* 0x00000004ff117e24 */ /* 0x004fca000f8e00ff */
[----:B-1----:R-:W-:-:S13]  /*0070*/  ISETP.GE.U32.AND P0, PT, R0, R17, PT ;  /* 0x000000110000720c */ /* 0x002fda0003f06070 */
[----:B0-----:R-:W-:Y:S05]  /*0080*/  @P0 BRA `(.L_x_11) ;  /* 0x00000000006c0947 */ /* 0x001fea0003800000 */
[----:B------:R-:W0:Y:S02]  /*0090*/  LDCU.64 UR4, c[0x0][0x3c8] ;  /* 0x00007900ff0477ac */ /* 0x000e240008000a00 */
[----:B0-----:R-:W-:-:S05]  /*00a0*/  IADD3 R2, P1, PT, R0, UR4, RZ ;  /* 0x0000000400027c10 */ /* 0x001fca000ff3e0ff */
[----:B------:R-:W-:-:S05]  /*00b0*/  IMAD.X R3, RZ, RZ, UR5, P1 ;  /* 0x00000005ff037e24 */ /* 0x000fca00088e06ff */
[----:B------:R-:W2:Y:S02]  /*00c0*/  LDG.E.U8 R2, desc[UR6][R2.64] ;  /* 0x0000000602027981 */ /* 0x000ea4000c1e1100 */
[----:B--2---:R-:W-:-:S13]  /*00d0*/  ISETP.NE.AND P1, PT, R2, 0x5, PT ;  /* 0x000000050200780c */ /* 0x004fda0003f25270 */
[----:B------:R-:W-:Y:S05]  /*00e0*/  @P1 BRA `(.L_x_12) ;  /* 0x0000000000341947 */ /* 0x000fea0003800000 */
[----:B------:R-:W0:Y:S01]  /*00f0*/  LDCU.U8 UR4, c[0x0][0x380] ;  /* 0x00007000ff0477ac */ /* 0x000e220008000000 */
[----:B------:R-:W-:Y:S01]  /*0100*/  CS2R R2, SRZ ;  /* 0x0000000000027805 */ /* 0x000fe2000001ff00 */
[----:B0-----:R-:W-:-:S06]  /*0110*/  UPRMT UR4, UR4, 0x8880, URZ ;  /* 0x0000888004047896 */ /* 0x001fcc00080000ff */
[----:B------:R-:W-:-:S13]  /*0120*/  ISETP.NE.AND P1, PT, RZ, UR4, PT ;  /* 0x00000004ff007c0c */ /* 0x000fda000bf25270 */
[----:B------:R-:W0:Y:S02]  /*0130*/  @P1 LDC.64 R4, c[0x0][0x3c0] ;  /* 0x0000f000ff041b82 */ /* 0x000e240000000a00 */
[----:B0-----:R-:W-:-:S05]  /*0140*/  @P1 IMAD.WIDE.U32 R4, R0, 0x8, R4 ;  /* 0x0000000800041825 */ /* 0x001fca00078e0004 */
[----:B------:R-:W2:Y:S01]  /*0150*/  @P1 LDG.E.64 R2, desc[UR6][R4.64] ;  /* 0x0000000604021981 */ /* 0x000ea2000c1e1b00 */
[----:B------:R-:W0:Y:S01]  /*0160*/  S2UR UR5, SR_CgaCtaId ;  /* 0x00000000000579c3 */ /* 0x000e220000008800 */
[----:B------:R-:W-:Y:S02]  /*0170*/  UMOV UR4, 0x400 ;  /* 0x0000040000047882 */ /* 0x000fe40000000000 */
[----:B0-----:R-:W-:-:S06]  /*0180*/  ULEA UR4, UR5, UR4, 0x18 ;  /* 0x0000000405047291 */ /* 0x001fcc000f8ec0ff */
[----:B------:R-:W-:-:S05]  /*0190*/  LEA R7, R0, UR4, 0x3 ;  /* 0x0000000400077c11 */ /* 0x000fca000f8e18ff */
[----:B--2---:R0:W-:Y:S01]  /*01a0*/  STS.64 [R7], R2 ;  /* 0x0000000207007388 */ /* 0x0041e20000000a00 */
[----:B------:R-:W-:Y:S05]  /*01b0*/  BRA `(.L_x_11) ;  /* 0x0000000000207947 */ /* 0x000fea0003800000 */
.L_x_12:
[----:B------:R-:W0:Y:S02]  /*01c0*/  LDC.64 R2, c[0x0][0x3c0] ;  /* 0x0000f000ff027b82 */ /* 0x000e240000000a00 */
[----:B0-----:R-:W-:-:S06]  /*01d0*/  IMAD.WIDE.U32 R2, R0, 0x8, R2 ;  /* 0x0000000800027825 */ /* 0x001fcc00078e0002 */
[----:B------:R-:W2:Y:S01]  /*01e0*/  LDG.E.64 R2, desc[UR6][R2.64] ;  /* 0x0000000602027981 */ /* 0x000ea2000c1e1b00 */
[----:B------:R-:W0:Y:S01]  /*01f0*/  S2UR UR5, SR_CgaCtaId ;  /* 0x00000000000579c3 */ /* 0x000e220000008800 */
[----:B------:R-:W-:Y:S02]  /*0200*/  UMOV UR4, 0x400 ;  /* 0x0000040000047882 */ /* 0x000fe40000000000 */
[----:B0-----:R-:W-:-:S06]  /*0210*/  ULEA UR4, UR5, UR4, 0x18 ;  /* 0x0000000405047291 */ /* 0x001fcc000f8ec0ff */
[----:B------:R-:W-:-:S05]  /*0220*/  LEA R5, R0, UR4, 0x3 ;  /* 0x0000000400057c11 */ /* 0x000fca000f8e18ff */
[----:B--2---:R1:W-:Y:S02]  /*0230*/  STS.64 [R5], R2 ;  /* 0x0000000205007388 */ /* 0x0043e40000000a00 */
.L_x_11:
[----:B------:R-:W-:Y:S05]  /*0240*/  BSYNC.RECONVERGENT B0 ;  /* 0x0000000000007941 */ /* 0x000fea0003800200 */
.L_x_10:
[----:B------:R-:W2:Y:S01]  /*0250*/  S2UR UR4, SR_CTAID.X ;  /* 0x00000000000479c3 */ /* 0x000ea20000002500 */
[----:B------:R-:W-:Y:S02]  /*0260*/  CS2R R10, SRZ ;  /* 0x00000000000a7805 */ /* 0x000fe4000001ff00 */
[----:B------:R-:W-:Y:S02]  /*0270*/  CS2R R12, SRZ ;  /* 0x00000000000c7805 */ /* 0x000fe4000001ff00 */
[----:B------:R-:W-:-:S03]  /*0280*/  CS2R R14, SRZ ;  /* 0x00000000000e7805 */ /* 0x000fc6000001ff00 */
[----:B0-----:R-:W0:Y:S08]  /*0290*/  LDC.64 R6, c[0x0][0x3b0] ;  /* 0x0000ec00ff067b82 */ /* 0x001e300000000a00 */
[----:B------:R-:W3:Y:S01]  /*02a0*/  LDC.64 R8, c[0x0][0x3b8] ;  /* 0x0000ee00ff087b82 */ /* 0x000ee20000000a00 */
[----:B--2---:R-:W-:Y:S01]  /*02b0*/  ISETP.NE.OR P0, PT, RZ, UR4, P0 ;  /* 0x00000004ff007c0c */ /* 0x004fe20008705670 */
[----:B------:R-:W-:-:S12]  /*02c0*/  IMAD.U32 R4, RZ, RZ, UR4 ;  /* 0x00000004ff047e24 */ /* 0x000fd8000f8e00ff */
[----:B-1----:R-:W1:Y:S01]  /*02d0*/  @!P0 LDC.64 R2, c[0x0][0x3a8] ;  /* 0x0000ea00ff028b82 */ /* 0x002e620000000a00 */
[----:B0-----:R-:W-:-:S04]  /*02e0*/  @!P0 IMAD.WIDE.U32 R6, R0, 0x8, R6 ;  /* 0x0000000800068825 */ /* 0x001fc800078e0006 */
[----:B---3--:R-:W-:-:S04]  /*02f0*/  @!P0 IMAD.WIDE.U32 R8, R0, 0x8, R8 ;  /* 0x0000000800088825 */ /* 0x008fc800078e0008 */
[----:B-1----:R-:W-:-:S05]  /*0300*/  @!P0 IMAD.WIDE.U32 R2, R0, 0x8, R2 ;  /* 0x0000000800028825 */ /* 0x002fca00078e0002 */
[----:B------:R0:W-:Y:S04]  /*0310*/  @!P0 STG.E.64 desc[UR6][R2.64], RZ ;  /* 0x000000ff02008986 */ /* 0x0001e8000c101b06 */
[----:B------:R0:W-:Y:S04]  /*0320*/  @!P0 STG.E.64 desc[UR6][R6.64], RZ ;  /* 0x000000ff06008986 */ /* 0x0001e8000c101b06 */
[----:B------:R0:W-:Y:S01]  /*0330*/  @!P0 STG.E.64 desc[UR6][R8.64], RZ ;  /* 0x000000ff08008986 */ /* 0x0001e2000c101b06 */
[----:B------:R-:W-:Y:S01]  /*0340*/  BAR.SYNC.DEFER_BLOCKING 0x0 ;  /* 0x0000000000007b1d */ /* 0x000fe20000010000 */
[----:B------:R-:W-:-:S13]  /*0350*/  ISETP.GE.AND P0, PT, R4, R17, PT ;  /* 0x000000110400720c */ /* 0x000fda0003f06270 */
[----:B0-----:R-:W-:Y:S05]  /*0360*/  @P0 BRA `(.L_x_13) ;  /* 0x00000010001c0947 */ /* 0x001fea0003800000 */
[----:B------:R-:W0:Y:S01]  /*0370*/  MUFU.RCP64H R3, 6000 ;  /* 0x40b7700000037908 */ /* 0x000e220000001800 */
[----:B------:R-:W-:Y:S01]  /*0380*/  IMAD.MOV.U32 R8, RZ, RZ, 0x0 ;  /* 0x00000000ff087424 */ /* 0x000fe200078e00ff */
[----:B------:R-:W1:Y:S01]  /*0390*/  LDCU UR4, c[0x0][0x384] ;  /* 0x00007080ff0477ac */ /* 0x000e620008000800 */
[----:B------:R-:W-:Y:S02]  /*03a0*/  IMAD.MOV.U32 R9, RZ, RZ, 0x40b77000 ;  /* 0x40b77000ff097424 */ /* 0x000fe400078e00ff */
[----:B------:R-:W-:-:S06]  /*03b0*/  IMAD.MOV.U32 R2, RZ, RZ, 0x1 ;  /* 0x00000001ff027424 */ /* 0x000fcc00078e00ff */
[----:B0-----:R-:W-:Y:S01]  /*03c0*/  DFMA R6, R2, -R8, 1 ;  /* 0x3ff000000206742b */ /* 0x001fe20000000808 */
[----:B-1----:R-:W-:-:S07]  /*03d0*/  UIMAD UR4, UR4, 0x3c, URZ ;  /* 0x0000003c040478a4 */ /* 0x002fce000f8e02ff */
[----:B------:R-:W-:-:S08]  /*03e0*/  DFMA R6, R6, R6, R6 ;  /* 0x000000060606722b */ /* 0x000fd00000000006 */
[----:B------:R-:W-:Y:S02]  /*03f0*/  DFMA R2, R2, R6, R2 ;  /* 0x000000060202722b */ /* 0x000fe40000000002 */
[----:B------:R-:W0:Y:S06]  /*0400*/  I2F.F64 R6, UR4 ;  /* 0x0000000400067d12 */ /* 0x000e2c0008201c00 */
[----:B------:R-:W-:-:S08]  /*0410*/  DFMA R8, R2, -R8, 1 ;  /* 0x3ff000000208742b */ /* 0x000fd00000000808 */
[----:B------:R-:W-:Y:S01]  /*0420*/  DFMA R2, R2, R8, R2 ;  /* 0x000000080202722b */ /* 0x000fe20000000002 */
[----:B0-----:R-:W-:-:S07]  /*0430*/  FSETP.GEU.AND P1, PT, |R7|, 6.5827683646048100446e-37, PT ;  /* 0x036000000700780b */ /* 0x001fce0003f2e200 */
[----:B------:R-:W-:-:S08]  /*0440*/  DMUL R8, R6, R2 ;  /* 0x0000000206087228 */ /* 0x000fd00000000000 */
[----:B------:R-:W-:-:S08]  /*0450*/  DFMA R10, R8, -6000, R6 ;  /* 0xc0b77000080a782b */ /* 0x000fd00000000006 */
[----:B------:R-:W-:-:S10]  /*0460*/  DFMA R2, R2, R10, R8 ;  /* 0x0000000a0202722b */ /* 0x000fd40000000008 */
[----:B------:R-:W-:-:S05]  /*0470*/  FFMA R5, RZ, 5.732421875, R3 ;  /* 0x40b77000ff057823 */ /* 0x000fca0000000003 */
[----:B------:R-:W-:-:S13]  /*0480*/  FSETP.GT.AND P0, PT, |R5|, 1.469367938527859385e-39, PT ;  /* 0x001000000500780b */ /* 0x000fda0003f04200 */
[----:B------:R-:W-:Y:S05]  /*0490*/  @P0 BRA P1, `(.L_x_14) ;  /* 0x0000000000200947 */ /* 0x000fea0000800000 */
[----:B------:R-:W-:Y:S01]  /*04a0*/  IMAD.MOV.U32 R18, RZ, RZ, R6 ;  /* 0x000000ffff127224 */ /* 0x000fe200078e0006 */
[----:B------:R-:W-:Y:S01]  /*04b0*/  MOV R8, 0x500 ;  /* 0x0000050000087802 */ /* 0x000fe20000000f00 */
[----:B------:R-:W-:Y:S02]  /*04c0*/  IMAD.MOV.U32 R19, RZ, RZ, R7 ;  /* 0x000000ffff137224 */ /* 0x000fe400078e0007 */
[----:B------:R-:W-:Y:S02]  /*04d0*/  IMAD.MOV.U32 R24, RZ, RZ, RZ ;  /* 0x000000ffff187224 */ /* 0x000fe400078e00ff */
[----:B------:R-:W-:-:S07]  /*04e0*/  IMAD.MOV.U32 R25, RZ, RZ, 0x40b77000 ;  /* 0x40b77000ff197424 */ /* 0x000fce00078e00ff */
[----:B------:R-:W-:Y:S05]  /*04f0*/  CALL.REL.NOINC `($__internal_1_$__cuda_sm20_div_rn_f64_full) ;  /* 0x0000000c00e87944 */ /* 0x000fea0003c00000 */
[----:B------:R-:W-:Y:S02]  /*0500*/  IMAD.MOV.U32 R2, RZ, RZ, R38 ;  /* 0x000000ffff027224 */ /* 0x000fe400078e0026 */
[----:B------:R-:W-:-:S07]  /*0510*/  IMAD.MOV.U32 R3, RZ, RZ, R39 ;  /* 0x000000ffff037224 */ /* 0x000fce00078e0027 */
.L_x_14:
[----:B------:R-:W-:Y:S01]  /*0520*/  UMOV UR4, 0x6dc9c883 ;  /* 0x6dc9c88300047882 */ /* 0x000fe20000000000 */
[----:B------:R-:W-:Y:S01]  /*0530*/  UMOV UR5, 0x3fe45f30 ;  /* 0x3fe45f3000057882 */ /* 0x000fe20000000000 */
[C---:B------:R-:W-:Y:S01]  /*0540*/  DSETP.NEU.AND P0, PT, |R2|.reuse, +INF , PT ;  /* 0x7ff000000200742a */ /* 0x040fe20003f0d200 */
[----:B------:R-:W-:Y:S01]  /*0550*/  BSSY.RECONVERGENT B2, `(.L_x_13) ;  /* 0x00000e8000027945 */ /* 0x000fe20003800200 */
[C---:B------:R-:W-:Y:S01]  /*0560*/  DMUL R6, R2.reuse, UR4 ;  /* 0x0000000402067c28 */ /* 0x040fe20008000000 */
[----:B------:R-:W-:Y:S01]  /*0570*/  UMOV UR4, 0x54442d18 ;  /* 0x54442d1800047882 */ /* 0x000fe20000000000 */
[----:B------:R-:W-:Y:S01]  /*0580*/  UMOV UR5, 0x3ff921fb ;  /* 0x3ff921fb00057882 */ /* 0x000fe20000000000 */
[----:B------:R-:W-:Y:S01]  /*0590*/  CS2R R14, SRZ ;  /* 0x00000000000e7805 */ /* 0x000fe2000001ff00 */
[----:B------:R-:W-:Y:S01]  /*05a0*/  DSETP.LTU.OR P2, PT, |R2|, 2.14748364800000000000e+09, !P0 ;  /* 0x41e000000200742a */ /* 0x000fe20004749600 */
[----:B------:R-:W-:Y:S01]  /*05b0*/  CS2R R12, SRZ ;  /* 0x00000000000c7805 */ /* 0x000fe2000001ff00 */
[----:B------:R-:W0:Y:S01]  /*05c0*/  F2I.F64 R5, R6 ;  /* 0x0000000600057311 */ /* 0x000e220000301100 */
[----:B------:R-:W1:Y:S01]  /*05d0*/  LDCU UR8, c[0x0][0x360] ;  /* 0x00006c00ff0877ac */ /* 0x000e620008000800 */
[----:B------:R-:W2:Y:S01]  /*05e0*/  LDCU UR9, c[0x0][0x388] ;  /* 0x00007100ff0977ac */ /* 0x000ea20008000800 */
[----:B------:R-:W3:Y:S05]  /*05f0*/  LDCU.64 UR10, c[0x4][0x8] ;  /* 0x01000100ff0a77ac */ /* 0x000eea0008000a00 */
[----:B0-----:R0:W4:Y:S02]  /*0600*/  I2F.F64 R8, R5 ;  /* 0x0000000500087312 */ /* 0x0011240000201c00 */
[----:B0-----:R-:W-:Y:S01]  /*0610*/  SEL R5, R5, RZ, P0 ;  /* 0x000000ff05057207 */ /* 0x001fe20000000000 */
[----:B----4-:R-:W-:Y:S01]  /*0620*/  DFMA R10, R8, -UR4, R2 ;  /* 0x80000004080a7c2b */ /* 0x010fe20008000002 */
[----:B------:R-:W-:Y:S01]  /*0630*/  UMOV UR4, 0x33145c00 ;  /* 0x33145c0000047882 */ /* 0x000fe20000000000 */
[----:B------:R-:W-:-:S06]  /*0640*/  UMOV UR5, 0x3c91a626 ;  /* 0x3c91a62600057882 */ /* 0x000fcc0000000000 */
[----:B------:R-:W-:Y:S01]  /*0650*/  DFMA R10, R8, -UR4, R10 ;  /* 0x80000004080a7c2b */ /* 0x000fe2000800000a */
[----:B------:R-:W-:Y:S01]  /*0660*/  UMOV UR4, 0x252049c0 ;  /* 0x252049c000047882 */ /* 0x000fe20000000000 */
[----:B------:R-:W-:-:S06]  /*0670*/  UMOV UR5, 0x397b839a ;  /* 0x397b839a00057882 */ /* 0x000fcc0000000000 */
[----:B------:R-:W-:Y:S02]  /*0680*/  DFMA R10, R8, -UR4, R10 ;  /* 0x80000004080a7c2b */ /* 0x000fe4000800000a */
[----:B------:R-:W-:-:S10]  /*0690*/  DMUL R8, RZ, R2 ;  /* 0x00000002ff087228 */ /* 0x000fd40000000000 */
[----:B------:R-:W-:Y:S02]  /*06a0*/  FSEL R6, R8, R10, !P0 ;  /* 0x0000000a08067208 */ /* 0x000fe40004000000 */
[----:B------:R-:W-:Y:S02]  /*06b0*/  FSEL R7, R9, R11, !P0 ;  /* 0x0000000b09077208 */ /* 0x000fe40004000000 */
[----:B-123--:R-:W-:-:S07]  /*06c0*/  CS2R R10, SRZ ;  /* 0x00000000000a7805 */ /* 0x00efce000001ff00 */
.L_x_35:
[----:B------:R-:W0:Y:S01]  /*06d0*/  LDCU UR4, c[0x0][0x388] ;  /* 0x00007100ff0477ac */ /* 0x000e220008000800 */
[----:B------:R-:W-:Y:S01]  /*06e0*/  BSSY.RECONVERGENT B1, `(.L_x_15) ;  /* 0x00000ca000017945 */ /* 0x000fe20003800200 */
[----:B0-----:R-:W-:-:S05]  /*06f0*/  IMAD.U32 R17, RZ, RZ, UR4 ;  /* 0x00000004ff117e24 */ /* 0x001fca000f8e00ff */
[----:B------:R-:W-:-:S13]  /*0700*/  ISETP.GE.U32.AND P0, PT, R0, R17, PT ;  /* 0x000000110000720c */ /* 0x000fda0003f06070 */
[----:B------:R-:W-:Y:S05]  /*0710*/  @P0 BRA `(.L_x_16) ;  /* 0x0000000c00180947 */ /* 0x000fea0003800000 */
[----:B------:R-:W0:Y:S01]  /*0720*/  LDC.64 R30, c[0x0][0x390] ;  /* 0x0000e400ff1e7b82 */ /* 0x000e220000000a00 */
[----:B------:R-:W1:Y:S01]  /*0730*/  LDCU.64 UR4, c[0x0][0x3c8] ;  /* 0x00007900ff0477ac */ /* 0x000e620008000a00 */
[----:B------:R-:W-:-:S06]  /*0740*/  IMAD.MOV.U32 R9, RZ, RZ, R0 ;  /* 0x000000ffff097224 */ /* 0x000fcc00078e0000 */
[----:B------:R-:W2:Y:S08]  /*0750*/  LDC.64 R32, c[0x0][0x398] ;  /* 0x0000e600ff207b82 */ /* 0x000eb00000000a00 */
[----:B------:R-:W3:Y:S01]  /*0760*/  LDC.64 R34, c[0x0][0x3a0] ;  /* 0x0000e800ff227b82 */ /* 0x000ee20000000a00 */
[----:B-1----:R-:W-:-:S04]  /*0770*/  IADD3 R28, P0, PT, R4, UR4, RZ ;  /* 0x00000004041c7c10 */ /* 0x002fc8000ff1e0ff */
[C---:B------:R-:W-:Y:S01]  /*0780*/  LEA.HI.X.SX32 R29, R4.reuse, UR5, 0x1, P0 ;  /* 0x00000005041d7c11 */ /* 0x040fe200080f0eff */
[----:B0-----:R-:W-:-:S04]  /*0790*/  IMAD.WIDE R30, R4, 0x8, R30 ;  /* 0x00000008041e7825 */ /* 0x001fc800078e021e */
[----:B--2---:R-:W-:-:S04]  /*07a0*/  IMAD.WIDE R32, R4, 0x8, R32 ;  /* 0x0000000804207825 */ /* 0x004fc800078e0220 */
[----:B---3--:R-:W-:-:S07]  /*07b0*/  IMAD.WIDE R34, R4, 0x8, R34 ;  /* 0x0000000804227825 */ /* 0x008fce00078e0222 */
.L_x_34:
[----:B------:R-:W-:Y:S01]  /*07c0*/  ISETP.NE.AND P0, PT, R9, R4, PT ;  /* 0x000000040900720c */ /* 0x000fe20003f05270 */
[----:B------:R-:W-:-:S12]  /*07d0*/  BSSY.RECONVERGENT B0, `(.L_x_17) ;  /* 0x00000b6000007945 */ /* 0x000fd80003800200 */
[----:B------:R-:W-:Y:S05]  /*07e0*/  @!P0 BRA `(.L_x_18) ;  /* 0x0000000800d08947 */ /* 0x000fea0003800000 */
[----:B------:R-:W2:Y:S01]  /*07f0*/  LDG.E.U8 R8, desc[UR6][R28.64] ;  /* 0x000000061c087981 */ /* 0x000ea2000c1e1100 */
[----:B------:R-:W0:Y:S01]  /*0800*/  S2UR UR5, SR_CgaCtaId ;  /* 0x00000000000579c3 */ /* 0x000e220000008800 */
[----:B------:R-:W-:Y:S01]  /*0810*/  UMOV UR4, 0x400 ;  /* 0x0000040000047882 */ /* 0x000fe20000000000 */
[----:B------:R-:W-:Y:S01]  /*0820*/  BSSY.RECONVERGENT B4, `(.L_x_19) ;  /* 0x0000030000047945 */ /* 0x000fe20003800200 */
[----:B0-----:R-:W-:-:S06]  /*0830*/  ULEA UR4, UR5, UR4, 0x18 ;  /* 0x0000000405047291 */ /* 0x001fcc000f8ec0ff */
[----:B------:R-:W-:Y:S02]  /*0840*/  LEA R48, R4, UR4, 0x3 ;  /* 0x0000000404307c11 */ /* 0x000fe4000f8e18ff */
[----:B--2---:R-:W-:-:S13]  /*0850*/  ISETP.NE.AND P0, PT, R8, 0x5, PT ;  /* 0x000000050800780c */ /* 0x004fda0003f05270 */
[----:B------:R-:W-:Y:S05]  /*0860*/  @P0 BRA `(.L_x_20) ;  /* 0x0000000000a80947 */ /* 0x000fea0003800000 */
[----:B------:R-:W0:Y:S01]  /*0870*/  LDS.64 R48, [R48] ;  /* 0x0000000030307984 */ /* 0x000e220000000a00 */
[----:B------:R-:W-:Y:S01]  /*0880*/  BSSY.RECONVERGENT B3, `(.L_x_21) ;  /* 0x0000009000037945 */ /* 0x000fe20003800200 */
[----:B------:R-:W-:Y:S02]  /*0890*/  IMAD.MOV.U32 R8, RZ, RZ, R5 ;  /* 0x000000ffff087224 */ /* 0x000fe400078e0005 */
[----:B------:R-:W-:Y:S02]  /*08a0*/  IMAD.MOV.U32 R36, RZ, RZ, R6 ;  /* 0x000000ffff247224 */ /* 0x000fe400078e0006 */
[----:B------:R-:W-:Y:S01]  /*08b0*/  IMAD.MOV.U32 R37, RZ, RZ, R7 ;  /* 0x000000ffff257224 */ /* 0x000fe200078e0007 */
[----:B------:R-:W-:Y:S06]  /*08c0*/  @P2 BRA `(.L_x_22) ;  /* 0x0000000000102947 */ /* 0x000fec0003800000 */
[----:B------:R-:W-:Y:S01]  /*08d0*/  IMAD.MOV.U32 R16, RZ, RZ, R2 ;  /* 0x000000ffff107224 */ /* 0x000fe200078e0002 */
[----:B------:R-:W-:Y:S01]  /*08e0*/  MOV R24, 0x910 ;  /* 0x0000091000187802 */ /* 0x000fe20000000f00 */
[----:B------:R-:W-:-:S07]  /*08f0*/  IMAD.MOV.U32 R26, RZ, RZ, R3 ;  /* 0x000000ffff1a7224 */ /* 0x000fce00078e0003 */
[----:B0-----:R-:W-:Y:S05]  /*0900*/  CALL.REL.NOINC `($_Z8run_stepbiiPdS_S_S_S_S_PKdPKc$__internal_trig_reduction_slowpathd) ;  /* 0x0000001800f47944 */ /* 0x001fea0003c00000 */
.L_x_22:
[----:B------:R-:W-:Y:S05]  /*0910*/  BSYNC.RECONVERGENT B3 ;  /* 0x0000000000037941 */ /* 0x000fea0003800200 */
.L_x_21:
[----:B------:R-:W-:-:S05]  /*0920*/  IMAD.SHL.U32 R16, R8, 0x40, RZ ;  /* 0x0000004008107824 */ /* 0x000fca00078e00ff */
[----:B------:R-:W-:-:S04]  /*0930*/  LOP3.LUT R16, R16, 0x40, RZ, 0xc0, !PT ;  /* 0x0000004010107812 */ /* 0x000fc800078ec0ff */
[----:B------:R-:W-:-:S05]  /*0940*/  IADD3 R40, P0, PT, R16, UR10, RZ ;  /* 0x0000000a10287c10 */ /* 0x000fca000ff1e0ff */
[----:B------:R-:W-:-:S05]  /*0950*/  IMAD.X R41, RZ, RZ, UR11, P0 ;  /* 0x0000000bff297e24 */ /* 0x000fca00080e06ff */
[----:B------:R-:W2:Y:S04]  /*0960*/  LDG.E.128.CONSTANT R16, desc[UR6][R40.64] ;  /* 0x0000000628107981 */ /* 0x000ea8000c1e9d00 */
[----:B------:R-:W3:Y:S04]  /*0970*/  LDG.E.128.CONSTANT R20, desc[UR6][R40.64+0x10] ;  /* 0x0000100628147981 */ /* 0x000ee8000c1e9d00 */
[----:B------:R-:W4:Y:S01]  /*0980*/  LDG.E.128.CONSTANT R24, desc[UR6][R40.64+0x20] ;  /* 0x0000200628187981 */ /* 0x000f22000c1e9d00 */
[----:B------:R-:W-:Y:S01]  /*0990*/  LOP3.LUT R38, R8, 0x1, RZ, 0xc0, !PT ;  /* 0x0000000108267812 */ /* 0x000fe200078ec0ff */
[----:B------:R-:W-:-:S02]  /*09a0*/  IMAD.MOV.U32 R42, RZ, RZ, 0x20fd8164 ;  /* 0x20fd8164ff2a7424 */ /* 0x000fc400078e00ff */
[----:B------:R-:W-:Y:S01]  /*09b0*/  IMAD.MOV.U32 R43, RZ, RZ, 0x3da8ff83 ;  /* 0x3da8ff83ff2b7424 */ /* 0x000fe200078e00ff */
[----:B------:R-:W-:Y:S01]  /*09c0*/  ISETP.NE.U32.AND P0, PT, R38, 0x1, PT ;  /* 0x000000012600780c */ /* 0x000fe20003f05070 */
[----:B------:R-:W-:-:S03]  /*09d0*/  DMUL R38, R36, R36 ;  /* 0x0000002424267228 */ /* 0x000fc60000000000 */
[----:B------:R-:W-:Y:S02]  /*09e0*/  FSEL R42, R42, -8.06006814911005101289e+34, !P0 ;  /* 0xf9785eba2a2a7808 */ /* 0x000fe40004000000 */
[----:B------:R-:W-:-:S06]  /*09f0*/  FSEL R43, -R43, 0.11223486810922622681, !P0 ;  /* 0x3de5db652b2b7808 */ /* 0x000fcc0004000100 */
[----:B--2---:R-:W-:-:S08]  /*0a00*/  DFMA R16, R38, R42, R16 ;  /* 0x0000002a2610722b */ /* 0x004fd00000000010 */
[----:B------:R-:W-:-:S08]  /*0a10*/  DFMA R16, R38, R16, R18 ;  /* 0x000000102610722b */ /* 0x000fd00000000012 */
[----:B---3--:R-:W-:-:S08]  /*0a20*/  DFMA R16, R38, R16, R20 ;  /* 0x000000102610722b */ /* 0x008fd00000000014 */
[----:B------:R-:W-:-:S08]  /*0a30*/  DFMA R16, R38, R16, R22 ;  /* 0x000000102610722b */ /* 0x000fd00000000016 */
[----:B----4-:R-:W-:-:S08]  /*0a40*/  DFMA R16, R38, R16, R24 ;  /* 0x000000102610722b */ /* 0x010fd00000000018 */
[----:B------:R-:W-:-:S08]  /*0a50*/  DFMA R16, R38, R16, R26 ;  /* 0x000000102610722b */ /* 0x000fd0000000001a */
[----:B------:R-:W-:Y:S02]  /*0a60*/  DFMA R18, R16, R36, R36 ;  /* 0x000000241012722b */ /* 0x000fe40000000024 */
[----:B------:R-:W-:-:S10]  /*0a70*/  DFMA R16, R38, R16, 1 ;  /* 0x3ff000002610742b */ /* 0x000fd40000000010 */
[----:B------:R-:W-:Y:S02]  /*0a80*/  FSEL R20, R16, R18, !P0 ;  /* 0x0000001210147208 */ /* 0x000fe40004000000 */
[----:B------:R-:W-:Y:S01]  /*0a90*/  FSEL R21, R17, R19, !P0 ;  /* 0x0000001311157208 */ /* 0x000fe20004000000 */
[----:B0-----:R-:W-:Y:S01]  /*0aa0*/  DMUL R18, R48, 0.5 ;  /* 0x3fe0000030127828 */ /* 0x001fe20000000000 */
[----:B------:R-:W-:-:S04]  /*0ab0*/  LOP3.LUT P0, RZ, R8, 0x2, RZ, 0xc0, !PT ;  /* 0x0000000208ff7812 */ /* 0x000fc8000780c0ff */
[----:B------:R-:W-:-:S10]  /*0ac0*/  DADD R16, RZ, -R20 ;  /* 0x00000000ff107229 */ /* 0x000fd40000000814 */
[----:B------:R-:W-:Y:S02]  /*0ad0*/  FSEL R16, R20, R16, !P0 ;  /* 0x0000001014107208 */ /* 0x000fe40004000000 */
[----:B------:R-:W-:-:S06]  /*0ae0*/  FSEL R17, R21, R17, !P0 ;  /* 0x0000001115117208 */ /* 0x000fcc0004000000 */
[----:B------:R-:W-:Y:S01]  /*0af0*/  DFMA R48, R18, |R16|, R48 ;  /* 0x400000101230722b */ /* 0x000fe20000000030 */
[----:B------:R-:W-:Y:S10]  /*0b00*/  BRA `(.L_x_23) ;  /* 0x0000000000047947 */ /* 0x000ff40003800000 */
.L_x_20:
[----:B------:R-:W0:Y:S02]  /*0b10*/  LDS.64 R48, [R48] ;  /* 0x0000000030307984 */ /* 0x000e240000000a00 */
.L_x_23:
[----:B------:R-:W-:Y:S05]  /*0b20*/  BSYNC.RECONVERGENT B4 ;  /* 0x0000000000047941 */ /* 0x000fea0003800200 */
.L_x_19:
[----:B------:R-:W1:Y:S01]  /*0b30*/  LDC.64 R24, c[0x0][0x398] ;  /* 0x0000e600ff187b82 */ /* 0x000e620000000a00 */
[----:B------:R-:W2:Y:S04]  /*0b40*/  LDG.E.64 R26, desc[UR6][R32.64] ;  /* 0x00000006201a7981 */ /* 0x000ea8000c1e1b00 */
[----:B------:R-:W3:Y:S03]  /*0b50*/  LDG.E.64 R20, desc[UR6][R30.64] ;  /* 0x000000061e147981 */ /* 0x000ee6000c1e1b00 */
[----:B------:R-:W4:Y:S01]  /*0b60*/  LDC.64 R22, c[0x0][0x390] ;  /* 0x0000e400ff167b82 */ /* 0x000f220000000a00 */
[----:B------:R-:W5:Y:S07]  /*0b70*/  LDG.E.64 R38, desc[UR6][R34.64] ;  /* 0x0000000622267981 */ /* 0x000f6e000c1e1b00 */
[----:B------:R-:W0:Y:S01]  /*0b80*/  LDC.64 R36, c[0x0][0x3a0] ;  /* 0x0000e800ff247b82 */ /* 0x000e220000000a00 */
[----:B-1----:R-:W-:-:S05]  /*0b90*/  IMAD.WIDE R24, R9, 0x8, R24 ;  /* 0x0000000809187825 */ /* 0x002fca00078e0218 */
[----:B------:R-:W2:Y:S01]  /*0ba0*/  LDG.E.64 R16, desc[UR6][R24.64] ;  /* 0x0000000618107981 */ /* 0x000ea2000c1e1b00 */
[----:B----4-:R-:W-:-:S05]  /*0bb0*/  IMAD.WIDE R22, R9, 0x8, R22 ;  /* 0x0000000809167825 */ /* 0x010fca00078e0216 */
[----:B------:R-:W3:Y:S01]  /*0bc0*/  LDG.E.64 R18, desc[UR6][R22.64] ;  /* 0x0000000616127981 */ /* 0x000ee2000c1e1b00 */
[----:B0-----:R-:W-:-:S06]  /*0bd0*/  IMAD.WIDE R36, R9, 0x8, R36 ;  /* 0x0000000809247825 */ /* 0x001fcc00078e0224 */
[----:B------:R-:W5:Y:S01]  /*0be0*/  LDG.E.64 R36, desc[UR6][R36.64] ;  /* 0x0000000624247981 */ /* 0x000f62000c1e1b00 */
[----:B------:R-:W-:Y:S01]  /*0bf0*/  UMOV UR4, 0xa0b5ed8d ;  /* 0xa0b5ed8d00047882 */ /* 0x000fe20000000000 */
[----:B------:R-:W-:Y:S01]  /*0c00*/  UMOV UR5, 0x3eb0c6f7 ;  /* 0x3eb0c6f700057882 */ /* 0x000fe20000000000 */
[----:B------:R-:W-:Y:S01]  /*0c10*/  BSSY.RECONVERGENT B3, `(.L_x_24) ;  /* 0x0000011000037945 */ /* 0x000fe20003800200 */
[----:B--2---:R-:W-:Y:S02]  /*0c20*/  DADD R16, R16, -R26 ;  /* 0x0000000010107229 */ /* 0x004fe4000000081a */
[----:B---3--:R-:W-:-:S06]  /*0c30*/  DADD R18, R18, -R20 ;  /* 0x0000000012127229 */ /* 0x008fcc0000000814 */
[----:B------:R-:W-:Y:S02]  /*0c40*/  DMUL R26, R16, R16 ;  /* 0x00000010101a7228 */ /* 0x000fe40000000000 */
[----:B-----5:R-:W-:-:S06]  /*0c50*/  DADD R20, R36, -R38 ;  /* 0x0000000024147229 */ /* 0x020fcc0000000826 */
[----:B------:R-:W-:-:S08]  /*0c60*/  DFMA R26, R18, R18, R26 ;  /* 0x00000012121a722b */ /* 0x000fd0000000001a */
[----:B------:R-:W-:-:S08]  /*0c70*/  DFMA R26, R20, R20, R26 ;  /* 0x00000014141a722b */ /* 0x000fd0000000001a */
[----:B------:R-:W-:-:S08]  /*0c80*/  DADD R22, R26, UR4 ;  /* 0x000000041a167e29 */ /* 0x000fd00008000000 */
[----:B------:R-:W-:-:S14]  /*0c90*/  DSETP.NEU.AND P0, PT, R22, RZ, PT ;  /* 0x000000ff1600722a */ /* 0x000fdc0003f0d000 */
[----:B------:R-:W-:Y:S01]  /*0ca0*/  @!P0 CS2R R24, SRZ ;  /* 0x0000000000188805 */ /* 0x000fe2000001ff00 */
[----:B------:R-:W-:Y:S06]  /*0cb0*/  @!P0 BRA `(.L_x_25) ;  /* 0x0000000000188947 */ /* 0x000fec0003800000 */
[----:B------:R-:W-:Y:S01]  /*0cc0*/  DADD R44, -RZ, |R22| ;  /* 0x00000000ff2c7229 */ /* 0x000fe20000000516 */
[----:B------:R-:W-:-:S10]  /*0cd0*/  MOV R8, 0xcf0 ;  /* 0x00000cf000087802 */ /* 0x000fd40000000f00 */
[----:B------:R-:W-:Y:S05]  /*0ce0*/  CALL.REL.NOINC `($_Z8run_stepbiiPdS_S_S_S_S_PKdPKc$__internal_accurate_pow) ;  /* 0x0000000c00587944 */ /* 0x000fea0003c00000 */
[----:B------:R-:W-:-:S04]  /*0cf0*/  ISETP.GE.AND P0, PT, R23, RZ, PT ;  /* 0x000000ff1700720c */ /* 0x000fc80003f06270 */
[----:B------:R-:W-:Y:S02]  /*0d00*/  FSEL R24, R26, RZ, P0 ;  /* 0x000000ff1a187208 */ /* 0x000fe40000000000 */
[----:B------:R-:W-:-:S07]  /*0d10*/  FSEL R25, R38, -QNAN , P0 ;  /* 0xfff8000026197808 */ /* 0x000fce0000000000 */
.L_x_25:
[----:B------:R-:W-:Y:S05]  /*0d20*/  BSYNC.RECONVERGENT B3 ;  /* 0x0000000000037941 */ /* 0x000fea0003800200 */
.L_x_24:
[C---:B------:R-:W-:Y:S01]  /*0d30*/  DADD R26, R22.reuse, 1.5 ;  /* 0x3ff80000161a7429 */ /* 0x040fe20000000000 */
[----:B------:R-:W-:Y:S01]  /*0d40*/  BSSY.RECONVERGENT B3, `(.L_x_26) ;  /* 0x000000b000037945 */ /* 0x000fe20003800200 */
[----:B------:R-:W-:-:S08]  /*0d50*/  DSETP.NEU.AND P1, PT, R22, 1, PT ;  /* 0x3ff000001600742a */ /* 0x000fd00003f2d000 */
[----:B------:R-:W-:-:S04]  /*0d60*/  LOP3.LUT R26, R27, 0x7ff00000, RZ, 0xc0, !PT ;  /* 0x7ff000001b1a7812 */ /* 0x000fc800078ec0ff */
[----:B------:R-:W-:-:S13]  /*0d70*/  ISETP.NE.AND P0, PT, R26, 0x7ff00000, PT ;  /* 0x7ff000001a00780c */ /* 0x000fda0003f05270 */
[----:B------:R-:W-:Y:S05]  /*0d80*/  @P0 BRA `(.L_x_27) ;  /* 0x0000000000180947 */ /* 0x000fea0003800000 */
[----:B------:R-:W-:-:S14]  /*0d90*/  DSETP.NAN.AND P0, PT, R22, R22, PT ;  /* 0x000000161600722a */ /* 0x000fdc0003f08000 */
[----:B------:R-:W-:Y:S01]  /*0da0*/  @P0 DADD R24, R22, 1.5 ;  /* 0x3ff8000016180429 */ /* 0x000fe20000000000 */
[----:B------:R-:W-:Y:S10]  /*0db0*/  @P0 BRA `(.L_x_27) ;  /* 0x00000000000c0947 */ /* 0x000ff40003800000 */
[----:B------:R-:W-:-:S14]  /*0dc0*/  DSETP.NEU.AND P0, PT, R22, +INF , PT ;  /* 0x7ff000001600742a */ /* 0x000fdc0003f0d000 */
[----:B------:R-:W-:Y:S02]  /*0dd0*/  @!P0 IMAD.MOV.U32 R24, RZ, RZ, 0x0 ;  /* 0x00000000ff188424 */ /* 0x000fe400078e00ff */
[----:B------:R-:W-:-:S07]  /*0de0*/  @!P0 IMAD.MOV.U32 R25, RZ, RZ, 0x7ff00000 ;  /* 0x7ff00000ff198424 */ /* 0x000fce00078e00ff */
.L_x_27:
[----:B------:R-:W-:Y:S05]  /*0df0*/  BSYNC.RECONVERGENT B3 ;  /* 0x0000000000037941 */ /* 0x000fea0003800200 */
.L_x_26:
[----:B------:R-:W-:Y:S01]  /*0e00*/  FSEL R23, R25, 1.875, P1 ;  /* 0x3ff0000019177808 */ /* 0x000fe20000800000 */
[----:B------:R-:W-:Y:S01]  /*0e10*/  UMOV UR4, 0xf4deae16 ;  /* 0xf4deae1600047882 */ /* 0x000fe20000000000 */
[----:B------:R-:W-:Y:S01]  /*0e20*/  FSEL R22, R24, RZ, P1 ;  /* 0x000000ff18167208 */ /* 0x000fe20000800000 */
[----:B------:R-:W-:Y:S01]  /*0e30*/  IMAD.MOV.U32 R24, RZ, RZ, 0x1 ;  /* 0x00000001ff187424 */ /* 0x000fe200078e00ff */
[----:B------:R-:W0:Y:S01]  /*0e40*/  MUFU.RCP64H R25, R23 ;  /* 0x0000001700197308 */ /* 0x000e220000001800 */
[----:B------:R-:W-:Y:S01]  /*0e50*/  UMOV UR5, 0x3dd25868 ;  /* 0x3dd2586800057882 */ /* 0x000fe20000000000 */
[----:B------:R-:W-:Y:S01]  /*0e60*/  BSSY.RECONVERGENT B3, `(.L_x_28) ;  /* 0x0000017000037945 */ /* 0x000fe20003800200 */
[----:B------:R-:W-:Y:S02]  /*0e70*/  DMUL R48, R48, UR4 ;  /* 0x0000000430307c28 */ /* 0x000fe40008000000 */
[----:B0-----:R-:W-:-:S08]  /*0e80*/  DFMA R26, -R22, R24, 1 ;  /* 0x3ff00000161a742b */ /* 0x001fd00000000118 */
[----:B------:R-:W-:-:S08]  /*0e90*/  DFMA R26, R26, R26, R26 ;  /* 0x0000001a1a1a722b */ /* 0x000fd0000000001a */
[----:B------:R-:W-:Y:S02]  /*0ea0*/  DFMA R26, R24, R26, R24 ;  /* 0x0000001a181a722b */ /* 0x000fe40000000018 */
[----:B------:R-:W-:-:S06]  /*0eb0*/  DMUL R24, R18, R48 ;  /* 0x0000003012187228 */ /* 0x000fcc0000000000 */
[----:B------:R-:W-:-:S04]  /*0ec0*/  DFMA R36, -R22, R26, 1 ;  /* 0x3ff000001624742b */ /* 0x000fc8000000011a */
[----:B------:R-:W-:-:S04]  /*0ed0*/  FSETP.GEU.AND P1, PT, |R25|, 6.5827683646048100446e-37, PT ;  /* 0x036000001900780b */ /* 0x000fc80003f2e200 */
[----:B------:R-:W-:-:S08]  /*0ee0*/  DFMA R36, R26, R36, R26 ;  /* 0x000000241a24722b */ /* 0x000fd0000000001a */
[----:B------:R-:W-:-:S08]  /*0ef0*/  DMUL R18, R24, R36 ;  /* 0x0000002418127228 */ /* 0x000fd00000000000 */
[----:B------:R-:W-:-:S08]  /*0f00*/  DFMA R26, -R22, R18, R24 ;  /* 0x00000012161a722b */ /* 0x000fd00000000118 */
[----:B------:R-:W-:-:S10]  /*0f10*/  DFMA R18, R36, R26, R18 ;  /* 0x0000001a2412722b */ /* 0x000fd40000000012 */
[----:B------:R-:W-:-:S05]  /*0f20*/  FFMA R8, RZ, R23, R19 ;  /* 0x00000017ff087223 */ /* 0x000fca0000000013 */
[----:B------:R-:W-:-:S13]  /*0f30*/  FSETP.GT.AND P0, PT, |R8|, 1.469367938527859385e-39, PT ;  /* 0x001000000800780b */ /* 0x000fda0003f04200 */
[----:B------:R-:W-:Y:S05]  /*0f40*/  @P0 BRA P1, `(.L_x_29) ;  /* 0x0000000000200947 */ /* 0x000fea0000800000 */
[----:B------:R-:W-:Y:S01]  /*0f50*/  IMAD.MOV.U32 R18, RZ, RZ, R24 ;  /* 0x000000ffff127224 */ /* 0x000fe200078e0018 */
[----:B------:R-:W-:Y:S01]  /*0f60*/  MOV R8, 0xfb0 ;  /* 0x00000fb000087802 */ /* 0x000fe20000000f00 */
[----:B------:R-:W-:Y:S02]  /*0f70*/  IMAD.MOV.U32 R19, RZ, RZ, R25 ;  /* 0x000000ffff137224 */ /* 0x000fe400078e0019 */
[----:B------:R-:W-:Y:S02]  /*0f80*/  IMAD.MOV.U32 R24, RZ, RZ, R22 ;  /* 0x000000ffff187224 */ /* 0x000fe400078e0016 */
[----:B------:R-:W-:-:S07]  /*0f90*/  IMAD.MOV.U32 R25, RZ, RZ, R23 ;  /* 0x000000ffff197224 */ /* 0x000fce00078e0017 */
[----:B------:R-:W-:Y:S05]  /*0fa0*/  CALL.REL.NOINC `($__internal_1_$__cuda_sm20_div_rn_f64_full) ;  /* 0x00000004003c7944 */ /* 0x000fea0003c00000 */
[----:B------:R-:W-:Y:S02]  /*0fb0*/  IMAD.MOV.U32 R18, RZ, RZ, R38 ;  /* 0x000000ffff127224 */ /* 0x000fe400078e0026 */
[----:B------:R-:W-:-:S07]  /*0fc0*/  IMAD.MOV.U32 R19, RZ, RZ, R39 ;  /* 0x000000ffff137224 */ /* 0x000fce00078e0027 */
.L_x_29:
[----:B------:R-:W-:Y:S05]  /*0fd0*/  BSYNC.RECONVERGENT B3 ;  /* 0x0000000000037941 */ /* 0x000fea0003800200 */
.L_x_28:
[----:B------:R-:W0:Y:S01]  /*0fe0*/  MUFU.RCP64H R25, R23 ;  /* 0x0000001700197308 */ /* 0x000e220000001800 */
[----:B------:R-:W-:Y:S01]  /*0ff0*/  IMAD.MOV.U32 R24, RZ, RZ, 0x1 ;  /* 0x00000001ff187424 */ /* 0x000fe200078e00ff */
[----:B------:R-:W-:Y:S01]  /*1000*/  BSSY.RECONVERGENT B3, `(.L_x_30) ;  /* 0x0000017000037945 */ /* 0x000fe20003800200 */
[----:B------:R-:W-:-:S04]  /*1010*/  DADD R10, R10, -R18 ;  /* 0x000000000a0a7229 */ /* 0x000fc80000000812 */
        /* <DEDUP_REMOVED lines=21> */
.L_x_31:
[----:B------:R-:W-:Y:S05]  /*1170*/  BSYNC.RECONVERGENT B3 ;  /* 0x0000000000037941 */ /* 0x000fea0003800200 */
.L_x_30:
[----:B------:R-:W0:Y:S01]  /*1180*/  MUFU.RCP64H R19, R23 ;  /* 0x0000001700137308 */ /* 0x000e220000001800 */
[----:B------:R-:W-:Y:S01]  /*1190*/  IMAD.MOV.U32 R18, RZ, RZ, 0x1 ;  /* 0x00000001ff127424 */ /* 0x000fe200078e00ff */
[----:B------:R-:W-:Y:S01]  /*11a0*/  DMUL R48, R20, R48 ;  /* 0x0000003014307228 */ /* 0x000fe20000000000 */
[----:B------:R-:W-:Y:S01]  /*11b0*/  BSSY.RECONVERGENT B3, `(.L_x_32) ;  /* 0x0000016000037945 */ /* 0x000fe20003800200 */
[----:B------:R-:W-:-:S08]  /*11c0*/  DADD R12, R12, -R16 ;  /* 0x000000000c0c7229 */ /* 0x000fd00000000810 */
[----:B------:R-:W-:Y:S01]  /*11d0*/  FSETP.GEU.AND P1, PT, |R49|, 6.5827683646048100446e-37, PT ;  /* 0x036000003100780b */ /* 0x000fe20003f2e200 */
[----:B0-----:R-:W-:-:S08]  /*11e0*/  DFMA R24, -R22, R18, 1 ;  /* 0x3ff000001618742b */ /* 0x001fd00000000112 */
[----:B------:R-:W-:-:S08]  /*11f0*/  DFMA R24, R24, R24, R24 ;  /* 0x000000181818722b */ /* 0x000fd00000000018 */
[----:B------:R-:W-:-:S08]  /*1200*/  DFMA R24, R18, R24, R18 ;  /* 0x000000181218722b */ /* 0x000fd00000000012 */
[----:B------:R-:W-:-:S08]  /*1210*/  DFMA R18, -R22, R24, 1 ;  /* 0x3ff000001612742b */ /* 0x000fd00000000118 */
        /* <DEDUP_REMOVED lines=15> */
.L_x_33:
[----:B------:R-:W-:Y:S05]  /*1310*/  BSYNC.RECONVERGENT B3 ;  /* 0x0000000000037941 */ /* 0x000fea0003800200 */
.L_x_32:
[----:B------:R-:W-:-:S11]  /*1320*/  DADD R14, R14, -R18 ;  /* 0x000000000e0e7229 */ /* 0x000fd60000000812 */
.L_x_18:
[----:B------:R-:W-:Y:S05]  /*1330*/  BSYNC.RECONVERGENT B0 ;  /* 0x0000000000007941 */ /* 0x000fea0003800200 */
.L_x_17:
[----:B------:R-:W-:Y:S02]  /*1340*/  VIADD R9, R9, UR8 ;  /* 0x0000000809097c36 */ /* 0x000fe40008000000 */
[----:B------:R-:W-:-:S05]  /*1350*/  IMAD.U32 R17, RZ, RZ, UR9 ;  /* 0x00000009ff117e24 */ /* 0x000fca000f8e00ff */
[----:B------:R-:W-:-:S13]  /*1360*/  ISETP.GE.AND P0, PT, R9, R17, PT ;  /* 0x000000110900720c */ /* 0x000fda0003f06270 */
[----:B------:R-:W-:Y:S05]  /*1370*/  @!P0 BRA `(.L_x_34) ;  /* 0xfffffff400108947 */ /* 0x000fea000383ffff */
.L_x_16:
[----:B------:R-:W-:Y:S05]  /*1380*/  BSYNC.RECONVERGENT B1 ;  /* 0x0000000000017941 */ /* 0x000fea0003800200 */
.L_x_15:
[----:B------:R-:W0:Y:S02]  /*1390*/  LDCU UR4, c[0x0][0x370] ;  /* 0x00006e00ff0477ac */ /* 0x000e240008000800 */
[----:B0-----:R-:W-:-:S05]  /*13a0*/  VIADD R4, R4, UR4 ;  /* 0x0000000404047c36 */ /* 0x001fca0008000000 */
[----:B------:R-:W-:-:S13]  /*13b0*/  ISETP.GE.AND P0, PT, R4, R17, PT ;  /* 0x000000110400720c */ /* 0x000fda0003f06270 */
[----:B------:R-:W-:Y:S05]  /*13c0*/  @!P0 BRA `(.L_x_35) ;  /* 0xfffffff000c08947 */ /* 0x000fea000383ffff */
[----:B------:R-:W-:Y:S05]  /*13d0*/  BSYNC.RECONVERGENT B2 ;  /* 0x0000000000027941 */ /* 0x000fea0003800200 */
.L_x_13:
[----:B------:R-:W-:-:S13]  /*13e0*/  ISETP.GE.U32.AND P0, PT, R0, R17, PT ;  /* 0x000000110000720c */ /* 0x000fda0003f06070 */
[----:B------:R-:W-:Y:S05]  /*13f0*/  @P0 EXIT ;  /* 0x000000000000094d */ /* 0x000fea0003800000 */
[----:B------:R-:W0:Y:S08]  /*1400*/  LDC.64 R2, c[0x0][0x3a8] ;  /* 0x0000ea00ff027b82 */ /* 0x000e300000000a00 */
[----:B------:R-:W1:Y:S08]  /*1410*/  LDC.64 R4, c[0x0][0x3b0] ;  /* 0x0000ec00ff047b82 */ /* 0x000e700000000a00 */
[----:B------:R-:W2:Y:S01]  /*1420*/  LDC.64 R6, c[0x0][0x3b8] ;  /* 0x0000ee00ff067b82 */ /* 0x000ea20000000a00 */
[----:B0-----:R-:W-:-:S05]  /*1430*/  IMAD.WIDE.U32 R2, R0, 0x8, R2 ;  /* 0x0000000800027825 */ /* 0x001fca00078e0002 */
[----:B------:R-:W-:Y:S01]  /*1440*/  REDG.E.ADD.F64.RN.STRONG.GPU desc[UR6][R2.64], R10 ;  /* 0x0000000a020079a6 */ /* 0x000fe2000c12ff06 */
[----:B-1----:R-:W-:-:S05]  /*1450*/  IMAD.WIDE.U32 R4, R0, 0x8, R4 ;  /* 0x0000000800047825 */ /* 0x002fca00078e0004 */
[----:B------:R-:W-:Y:S01]  /*1460*/  REDG.E.ADD.F64.RN.STRONG.GPU desc[UR6][R4.64], R12 ;  /* 0x0000000c040079a6 */ /* 0x000fe2000c12ff06 */
[----:B--2---:R-:W-:-:S05]  /*1470*/  IMAD.WIDE.U32 R6, R0, 0x8, R6 ;  /* 0x0000000800067825 */ /* 0x004fca00078e0006 */
[----:B------:R-:W-:Y:S01]  /*1480*/  REDG.E.ADD.F64.RN.STRONG.GPU desc[UR6][R6.64], R14 ;  /* 0x0000000e060079a6 */ /* 0x000fe2000c12ff06 */
[----:B------:R-:W-:Y:S05]  /*1490*/  EXIT ;  /* 0x000000000000794d */ /* 0x000fea0003800000 */
        .weak           $__internal_1_$__cuda_sm20_div_rn_f64_full
        .type           $__internal_1_$__cuda_sm20_div_rn_f64_full,@function
        .size           $__internal_1_$__cuda_sm20_div_rn_f64_full,($_Z8run_stepbiiPdS_S_S_S_S_PKdPKc$__internal_accurate_pow - $__internal_1_$__cuda_sm20_div_rn_f64_full)
$__internal_1_$__cuda_sm20_div_rn_f64_full:
[C---:B------:R-:W-:Y:S01]  /*14a0*/  FSETP.GEU.AND P0, PT, |R25|.reuse, 1.469367938527859385e-39, PT ;  /* 0x001000001900780b */ /* 0x040fe20003f0e200 */
[----:B------:R-:W-:Y:S01]  /*14b0*/  IMAD.MOV.U32 R36, RZ, RZ, 0x1 ;  /* 0x00000001ff247424 */ /* 0x000fe200078e00ff */
[----:B------:R-:W-:Y:S01]  /*14c0*/  LOP3.LUT R26, R25, 0x800fffff, RZ, 0xc0, !PT ;  /* 0x800fffff191a7812 */ /* 0x000fe200078ec0ff */
[----:B------:R-:W-:Y:S01]  /*14d0*/  IMAD.MOV.U32 R45, RZ, RZ, 0x1ca00000 ;  /* 0x1ca00000ff2d7424 */ /* 0x000fe200078e00ff */
[C---:B------:R-:W-:Y:S01]  /*14e0*/  FSETP.GEU.AND P3, PT, |R19|.reuse, 1.469367938527859385e-39, PT ;  /* 0x001000001300780b */ /* 0x040fe20003f6e200 */
[----:B------:R-:W-:Y:S01]  /*14f0*/  BSSY.RECONVERGENT B4, `(.L_x_36) ;  /* 0x0000052000047945 */ /* 0x000fe20003800200 */
[----:B------:R-:W-:Y:S01]  /*1500*/  LOP3.LUT R27, R26, 0x3ff00000, RZ, 0xfc, !PT ;  /* 0x3ff000001a1b7812 */ /* 0x000fe200078efcff */
[----:B------:R-:W-:Y:S01]  /*1510*/  IMAD.MOV.U32 R26, RZ, RZ, R24 ;  /* 0x000000ffff1a7224 */ /* 0x000fe200078e0018 */
[----:B------:R-:W-:Y:S02]  /*1520*/  LOP3.LUT R44, R19, 0x7ff00000, RZ, 0xc0, !PT ;  /* 0x7ff00000132c7812 */ /* 0x000fe400078ec0ff */
[----:B------:R-:W-:-:S03]  /*1530*/  LOP3.LUT R47, R25, 0x7ff00000, RZ, 0xc0, !PT ;  /* 0x7ff00000192f7812 */ /* 0x000fc600078ec0ff */
[----:B------:R-:W-:Y:S01]  /*1540*/  @!P0 DMUL R26, R24, 8.98846567431157953865e+307 ;  /* 0x7fe00000181a8828 */ /* 0x000fe20000000000 */
[----:B------:R-:W-:-:S03]  /*1550*/  ISETP.GE.U32.AND P1, PT, R44, R47, PT ;  /* 0x0000002f2c00720c */ /* 0x000fc60003f26070 */
[----:B------:R-:W-:Y:S02]  /*1560*/  @!P3 LOP3.LUT R41, R25, 0x7ff00000, RZ, 0xc0, !PT ;  /* 0x7ff000001929b812 */ /* 0x000fe400078ec0ff */
[----:B------:R-:W0:Y:S02]  /*1570*/  MUFU.RCP64H R37, R27 ;  /* 0x0000001b00257308 */ /* 0x000e240000001800 */
[----:B------:R-:W-:Y:S02]  /*1580*/  @!P3 ISETP.GE.U32.AND P4, PT, R44, R41, PT ;  /* 0x000000292c00b20c */ /* 0x000fe40003f86070 */
[----:B------:R-:W-:Y:S02]  /*1590*/  @!P0 LOP3.LUT R47, R27, 0x7ff00000, RZ, 0xc0, !PT ;  /* 0x7ff000001b2f8812 */ /* 0x000fe400078ec0ff */
[----:B------:R-:W-:-:S04]  /*15a0*/  @!P3 SEL R41, R45, 0x63400000, !P4 ;  /* 0x634000002d29b807 */ /* 0x000fc80006000000 */
[----:B------:R-:W-:-:S04]  /*15b0*/  @!P3 LOP3.LUT R42, R41, 0x80000000, R19, 0xf8, !PT ;  /* 0x80000000292ab812 */ /* 0x000fc800078ef813 */
[----:B------:R-:W-:Y:S01]  /*15c0*/  @!P3 LOP3.LUT R43, R42, 0x100000, RZ, 0xfc, !PT ;  /* 0x001000002a2bb812 */ /* 0x000fe200078efcff */
[----:B------:R-:W-:Y:S01]  /*15d0*/  @!P3 IMAD.MOV.U32 R42, RZ, RZ, RZ ;  /* 0x000000ffff2ab224 */ /* 0x000fe200078e00ff */
[----:B0-----:R-:W-:-:S08]  /*15e0*/  DFMA R38, R36, -R26, 1 ;  /* 0x3ff000002426742b */ /* 0x001fd0000000081a */
[----:B------:R-:W-:-:S08]  /*15f0*/  DFMA R38, R38, R38, R38 ;  /* 0x000000262626722b */ /* 0x000fd00000000026 */
[----:B------:R-:W-:Y:S01]  /*1600*/  DFMA R38, R36, R38, R36 ;  /* 0x000000262426722b */ /* 0x000fe20000000024 */
[----:B------:R-:W-:Y:S01]  /*1610*/  SEL R37, R45, 0x63400000, !P1 ;  /* 0x634000002d257807 */ /* 0x000fe20004800000 */
[----:B------:R-:W-:-:S03]  /*1620*/  IMAD.MOV.U32 R36, RZ, RZ, R18 ;  /* 0x000000ffff247224 */ /* 0x000fc600078e0012 */
[----:B------:R-:W-:-:S03]  /*1630*/  LOP3.LUT R37, R37, 0x800fffff, R19, 0xf8, !PT ;  /* 0x800fffff25257812 */ /* 0x000fc600078ef813 */
[----:B------:R-:W-:-:S03]  /*1640*/  DFMA R40, R38, -R26, 1 ;  /* 0x3ff000002628742b */ /* 0x000fc6000000081a */
[----:B------:R-:W-:-:S05]  /*1650*/  @!P3 DFMA R36, R36, 2, -R42 ;  /* 0x400000002424b82b */ /* 0x000fca000000082a */
[----:B------:R-:W-:-:S08]  /*1660*/  DFMA R38, R38, R40, R38 ;  /* 0x000000282626722b */ /* 0x000fd00000000026 */
[----:B------:R-:W-:-:S08]  /*1670*/  DMUL R40, R38, R36 ;  /* 0x0000002426287228 */ /* 0x000fd00000000000 */
[----:B------:R-:W-:-:S08]  /*1680*/  DFMA R42, R40, -R26, R36 ;  /* 0x8000001a282a722b */ /* 0x000fd00000000024 */
[----:B------:R-:W-:Y:S01]  /*1690*/  DFMA R42, R38, R42, R40 ;  /* 0x0000002a262a722b */ /* 0x000fe20000000028 */
[----:B------:R-:W-:Y:S01]  /*16a0*/  IMAD.MOV.U32 R40, RZ, RZ, R44 ;  /* 0x000000ffff287224 */ /* 0x000fe200078e002c */
[----:B------:R-:W-:-:S05]  /*16b0*/  @!P3 LOP3.LUT R40, R37, 0x7ff00000, RZ, 0xc0, !PT ;  /* 0x7ff000002528b812 */ /* 0x000fca00078ec0ff */
[----:B------:R-:W-:-:S05]  /*16c0*/  VIADD R38, R40, 0xffffffff ;  /* 0xffffffff28267836 */ /* 0x000fca0000000000 */
[----:B------:R-:W-:Y:S01]  /*16d0*/  ISETP.GT.U32.AND P0, PT, R38, 0x7feffffe, PT ;  /* 0x7feffffe2600780c */ /* 0x000fe20003f04070 */
[----:B------:R-:W-:-:S05]  /*16e0*/  VIADD R38, R47, 0xffffffff ;  /* 0xffffffff2f267836 */ /* 0x000fca0000000000 */
[----:B------:R-:W-:-:S13]  /*16f0*/  ISETP.GT.U32.OR P0, PT, R38, 0x7feffffe, P0 ;  /* 0x7feffffe2600780c */ /* 0x000fda0000704470 */
[----:B------:R-:W-:Y:S05]  /*1700*/  @P0 BRA `(.L_x_37) ;  /* 0x00000000006c0947 */ /* 0x000fea0003800000 */
[----:B------:R-:W-:-:S04]  /*1710*/  LOP3.LUT R19, R25, 0x7ff00000, RZ, 0xc0, !PT ;  /* 0x7ff0000019137812 */ /* 0x000fc800078ec0ff */
[CC--:B------:R-:W-:Y:S02]  /*1720*/  VIADDMNMX R18, R44.reuse, -R19.reuse, 0xb9600000, !PT ;  /* 0xb96000002c127446 */ /* 0x0c0fe40007800913 */
[----:B------:R-:W-:Y:S02]  /*1730*/  ISETP.GE.U32.AND P0, PT, R44, R19, PT ;  /* 0x000000132c00720c */ /* 0x000fe40003f06070 */
[----:B------:R-:W-:Y:S02]  /*1740*/  VIMNMX R18, PT, PT, R18, 0x46a00000, PT ;  /* 0x46a0000012127848 */ /* 0x000fe40003fe0100 */
[----:B------:R-:W-:-:S05]  /*1750*/  SEL R45, R45, 0x63400000, !P0 ;  /* 0x634000002d2d7807 */ /* 0x000fca0004000000 */
[----:B------:R-:W-:Y:S02]  /*1760*/  IMAD.IADD R40, R18, 0x1, -R45 ;  /* 0x0000000112287824 */ /* 0x000fe400078e0a2d */
[----:B------:R-:W-:Y:S02]  /*1770*/  IMAD.MOV.U32 R18, RZ, RZ, RZ ;  /* 0x000000ffff127224 */ /* 0x000fe400078e00ff */
[----:B------:R-:W-:-:S06]  /*1780*/  VIADD R19, R40, 0x7fe00000 ;  /* 0x7fe0000028137836 */ /* 0x000fcc0000000000 */
[----:B------:R-:W-:-:S10]  /*1790*/  DMUL R38, R42, R18 ;  /* 0x000000122a267228 */ /* 0x000fd40000000000 */
[----:B------:R-:W-:-:S13]  /*17a0*/  FSETP.GTU.AND P0, PT, |R39|, 1.469367938527859385e-39, PT ;  /* 0x001000002700780b */ /* 0x000fda0003f0c200 */
[----:B------:R-:W-:Y:S05]  /*17b0*/  @P0 BRA `(.L_x_38) ;  /* 0x0000000000940947 */ /* 0x000fea0003800000 */
[----:B------:R-:W-:Y:S01]  /*17c0*/  DFMA R26, R42, -R26, R36 ;  /* 0x8000001a2a1a722b */ /* 0x000fe20000000024 */
[----:B------:R-:W-:-:S09]  /*17d0*/  IMAD.MOV.U32 R24, RZ, RZ, RZ ;  /* 0x000000ffff187224 */ /* 0x000fd200078e00ff */
[C---:B------:R-:W-:Y:S02]  /*17e0*/  FSETP.NEU.AND P0, PT, R27.reuse, RZ, PT ;  /* 0x000000ff1b00720b */ /* 0x040fe40003f0d000 */
[----:B------:R-:W-:-:S04]  /*17f0*/  LOP3.LUT R37, R27, 0x80000000, R25, 0x48, !PT ;  /* 0x800000001b257812 */ /* 0x000fc800078e4819 */
[----:B------:R-:W-:-:S07]  /*1800*/  LOP3.LUT R25, R37, R19, RZ, 0xfc, !PT ;  /* 0x0000001325197212 */ /* 0x000fce00078efcff */
[----:B------:R-:W-:Y:S05]  /*1810*/  @!P0 BRA `(.L_x_38) ;  /* 0x00000000007c8947 */ /* 0x000fea0003800000 */
[----:B------:R-:W-:Y:S01]  /*1820*/  IMAD.MOV R19, RZ, RZ, -R40 ;  /* 0x000000ffff137224 */ /* 0x000fe200078e0a28 */
[----:B------:R-:W-:Y:S01]  /*1830*/  DMUL.RP R24, R42, R24 ;  /* 0x000000182a187228 */ /* 0x000fe20000008000 */
[----:B------:R-:W-:-:S06]  /*1840*/  IMAD.MOV.U32 R18, RZ, RZ, RZ ;  /* 0x000000ffff127224 */ /* 0x000fcc00078e00ff */
[----:B------:R-:W-:-:S03]  /*1850*/  DFMA R18, R38, -R18, R42 ;  /* 0x800000122612722b */ /* 0x000fc6000000002a */
[----:B------:R-:W-:-:S03]  /*1860*/  LOP3.LUT R37, R25, R37, RZ, 0x3c, !PT ;  /* 0x0000002519257212 */ /* 0x000fc600078e3cff */
[----:B------:R-:W-:-:S04]  /*1870*/  IADD3 R18, PT, PT, -R40, -0x43300000, RZ ;  /* 0xbcd0000028127810 */ /* 0x000fc80007ffe1ff */
[----:B------:R-:W-:-:S04]  /*1880*/  FSETP.NEU.AND P0, PT, |R19|, R18, PT ;  /* 0x000000121300720b */ /* 0x000fc80003f0d200 */
[----:B------:R-:W-:Y:S02]  /*1890*/  FSEL R38, R24, R38, !P0 ;  /* 0x0000002618267208 */ /* 0x000fe40004000000 */
[----:B------:R-:W-:Y:S01]  /*18a0*/  FSEL R39, R37, R39, !P0 ;  /* 0x0000002725277208 */ /* 0x000fe20004000000 */
[----:B------:R-:W-:Y:S06]  /*18b0*/  BRA `(.L_x_38) ;  /* 0x0000000000547947 */ /* 0x000fec0003800000 */
.L_x_37:
[----:B------:R-:W-:-:S14]  /*18c0*/  DSETP.NAN.AND P0, PT, R18, R18, PT ;  /* 0x000000121200722a */ /* 0x000fdc0003f08000 */
[----:B------:R-:W-:Y:S05]  /*18d0*/  @P0 BRA `(.L_x_39) ;  /* 0x0000000000440947 */ /* 0x000fea0003800000 */
[----:B------:R-:W-:-:S14]  /*18e0*/  DSETP.NAN.AND P0, PT, R24, R24, PT ;  /* 0x000000181800722a */ /* 0x000fdc0003f08000 */
[----:B------:R-:W-:Y:S05]  /*18f0*/  @P0 BRA `(.L_x_40) ;  /* 0x0000000000300947 */ /* 0x000fea0003800000 */
[----:B------:R-:W-:Y:S01]  /*1900*/  ISETP.NE.AND P0, PT, R40, R47, PT ;  /* 0x0000002f2800720c */ /* 0x000fe20003f05270 */
[----:B------:R-:W-:Y:S02]  /*1910*/  IMAD.MOV.U32 R38, RZ, RZ, 0x0 ;  /* 0x00000000ff267424 */ /* 0x000fe400078e00ff */
[----:B------:R-:W-:-:S10]  /*1920*/  IMAD.MOV.U32 R39, RZ, RZ, -0x80000 ;  /* 0xfff80000ff277424 */ /* 0x000fd400078e00ff */
[----:B------:R-:W-:Y:S05]  /*1930*/  @!P0 BRA `(.L_x_38) ;  /* 0x0000000000348947 */ /* 0x000fea0003800000 */
[----:B------:R-:W-:Y:S02]  /*1940*/  ISETP.NE.AND P0, PT, R40, 0x7ff00000, PT ;  /* 0x7ff000002800780c */ /* 0x000fe40003f05270 */
[----:B------:R-:W-:Y:S02]  /*1950*/  LOP3.LUT R39, R19, 0x80000000, R25, 0x48, !PT ;  /* 0x8000000013277812 */ /* 0x000fe400078e4819 */
[----:B------:R-:W-:-:S13]  /*1960*/  ISETP.EQ.OR P0, PT, R47, RZ, !P0 ;  /* 0x000000ff2f00720c */ /* 0x000fda0004702670 */
[----:B------:R-:W-:Y:S01]  /*1970*/  @P0 LOP3.LUT R18, R39, 0x7ff00000, RZ, 0xfc, !PT ;  /* 0x7ff0000027120812 */ /* 0x000fe200078efcff */
[----:B------:R-:W-:Y:S02]  /*1980*/  @!P0 IMAD.MOV.U32 R38, RZ, RZ, RZ ;  /* 0x000000ffff268224 */ /* 0x000fe400078e00ff */
[----:B------:R-:W-:Y:S02]  /*1990*/  @P0 IMAD.MOV.U32 R38, RZ, RZ, RZ ;  /* 0x000000ffff260224 */ /* 0x000fe400078e00ff */
[----:B------:R-:W-:Y:S01]  /*19a0*/  @P0 IMAD.MOV.U32 R39, RZ, RZ, R18 ;  /* 0x000000ffff270224 */ /* 0x000fe200078e0012 */
[----:B------:R-:W-:Y:S06]  /*19b0*/  BRA `(.L_x_38) ;  /* 0x0000000000147947 */ /* 0x000fec0003800000 */
.L_x_40:
[----:B------:R-:W-:Y:S01]  /*19c0*/  LOP3.LUT R39, R25, 0x80000, RZ, 0xfc, !PT ;  /* 0x0008000019277812 */ /* 0x000fe200078efcff */
[----:B------:R-:W-:Y:S01]  /*19d0*/  IMAD.MOV.U32 R38, RZ, RZ, R24 ;  /* 0x000000ffff267224 */ /* 0x000fe200078e0018 */
[----:B------:R-:W-:Y:S06]  /*19e0*/  BRA `(.L_x_38) ;  /* 0x0000000000087947 */ /* 0x000fec0003800000 */
.L_x_39:
[----:B------:R-:W-:Y:S01]  /*19f0*/  LOP3.LUT R39, R19, 0x80000, RZ, 0xfc, !PT ;  /* 0x0008000013277812 */ /* 0x000fe200078efcff */
[----:B------:R-:W-:-:S07]  /*1a00*/  IMAD.MOV.U32 R38, RZ, RZ, R18 ;  /* 0x000000ffff267224 */ /* 0x000fce00078e0012 */
.L_x_38:
[----:B------:R-:W-:Y:S05]  /*1a10*/  BSYNC.RECONVERGENT B4 ;  /* 0x0000000000047941 */ /* 0x000fea0003800200 */
.L_x_36:
[----:B------:R-:W-:Y:S02]  /*1a20*/  IMAD.MOV.U32 R18, RZ, RZ, R8 ;  /* 0x000000ffff127224 */ /* 0x000fe400078e0008 */
[----:B------:R-:W-:-:S04]  /*1a30*/  IMAD.MOV.U32 R19, RZ, RZ, 0x0 ;  /* 0x00000000ff137424 */ /* 0x000fc800078e00ff */
[----:B------:R-:W-:Y:S05]  /*1a40*/  RET.REL.NODEC R18 `(_Z8run_stepbiiPdS_S_S_S_S_PKdPKc) ;  /* 0xffffffe4126c7950 */ /* 0x000fea0003c3ffff */
        .type           $_Z8run_stepbiiPdS_S_S_S_S_PKdPKc$__internal_accurate_pow,@function
        .size           $_Z8run_stepbiiPdS_S_S_S_S_PKdPKc$__internal_accurate_pow,($_Z8run_stepbiiPdS_S_S_S_S_PKdPKc$__internal_trig_reduction_slowpathd - $_Z8run_stepbiiPdS_S_S_S_S_PKdPKc$__internal_accurate_pow)
$_Z8run_stepbiiPdS_S_S_S_S_PKdPKc$__internal_accurate_pow:
[----:B------:R-:W-:Y:S01]  /*1a50*/  ISETP.GT.U32.AND P0, PT, R45, 0xfffff, PT ;  /* 0x000fffff2d00780c */ /* 0x000fe20003f04070 */
[----:B------:R-:W-:Y:S01]  /*1a60*/  IMAD.MOV.U32 R26, RZ, RZ, R45 ;  /* 0x000000ffff1a7224 */ /* 0x000fe200078e002d */
[----:B------:R-:W-:Y:S01]  /*1a70*/  UMOV UR4, 0x7d2cafe2 ;  /* 0x7d2cafe200047882 */ /* 0x000fe20000000000 */
[----:B------:R-:W-:Y:S01]  /*1a80*/  IMAD.MOV.U32 R36, RZ, RZ, R44 ;  /* 0x000000ffff247224 */ /* 0x000fe200078e002c */
[----:B------:R-:W-:Y:S01]  /*1a90*/  UMOV UR5, 0x3eb0f5ff ;  /* 0x3eb0f5ff00057882 */ /* 0x000fe20000000000 */
[----:B------:R-:W-:Y:S01]  /*1aa0*/  IMAD.MOV.U32 R42, RZ, RZ, RZ ;  /* 0x000000ffff2a7224 */ /* 0x000fe200078e00ff */
[----:B------:R-:W-:Y:S01]  /*1ab0*/  UMOV UR12, 0x3b39803f ;  /* 0x3b39803f000c7882 */ /* 0x000fe20000000000 */
[----:B------:R-:W-:Y:S01]  /*1ac0*/  IMAD.MOV.U32 R38, RZ, RZ, 0x41ad3b5a ;  /* 0x41ad3b5aff267424 */ /* 0x000fe200078e00ff */
[----:B------:R-:W-:Y:S01]  /*1ad0*/  UMOV UR13, 0x3c7abc9e ;  /* 0x3c7abc9e000d7882 */ /* 0x000fe20000000000 */
[----:B------:R-:W-:-:S04]  /*1ae0*/  IMAD.MOV.U32 R39, RZ, RZ, 0x3ed0f5d2 ;  /* 0x3ed0f5d2ff277424 */ /* 0x000fc800078e00ff */
[----:B------:R-:W-:-:S10]  /*1af0*/  @!P0 DMUL R24, R44, 1.80143985094819840000e+16 ;  /* 0x435000002c188828 */ /* 0x000fd40000000000 */
[----:B------:R-:W-:Y:S02]  /*1b00*/  @!P0 IMAD.MOV.U32 R26, RZ, RZ, R25 ;  /* 0x000000ffff1a8224 */ /* 0x000fe400078e0019 */
[----:B------:R-:W-:Y:S01]  /*1b10*/  @!P0 IMAD.MOV.U32 R36, RZ, RZ, R24 ;  /* 0x000000ffff248224 */ /* 0x000fe200078e0018 */
[----:B------:R-:W-:Y:S02]  /*1b20*/  SHF.R.U32.HI R24, RZ, 0x14, R45 ;  /* 0x00000014ff187819 */ /* 0x000fe4000001162d */
[----:B------:R-:W-:Y:S02]  /*1b30*/  LOP3.LUT R26, R26, 0x800fffff, RZ, 0xc0, !PT ;  /* 0x800fffff1a1a7812 */ /* 0x000fe400078ec0ff */
[----:B------:R-:W-:Y:S02]  /*1b40*/  @!P0 LEA.HI R24, R25, 0xffffffca, RZ, 0xc ;  /* 0xffffffca19188811 */ /* 0x000fe400078f60ff */
[----:B------:R-:W-:-:S03]  /*1b50*/  LOP3.LUT R37, R26, 0x3ff00000, RZ, 0xfc, !PT ;  /* 0x3ff000001a257812 */ /* 0x000fc600078efcff */
[----:B------:R-:W-:Y:S01]  /*1b60*/  VIADD R25, R24, 0xfffffc01 ;  /* 0xfffffc0118197836 */ /* 0x000fe20000000000 */
[----:B------:R-:W-:-:S13]  /*1b70*/  ISETP.GE.U32.AND P1, PT, R37, 0x3ff6a09f, PT ;  /* 0x3ff6a09f2500780c */ /* 0x000fda0003f26070 */
[----:B------:R-:W-:Y:S02]  /*1b80*/  @P1 VIADD R27, R37, 0xfff00000 ;  /* 0xfff00000251b1836 */ /* 0x000fe40000000000 */
[----:B------:R-:W-:Y:S02]  /*1b90*/  @P1 VIADD R25, R24, 0xfffffc02 ;  /* 0xfffffc0218191836 */ /* 0x000fe40000000000 */
[----:B------:R-:W-:-:S06]  /*1ba0*/  @P1 IMAD.MOV.U32 R37, RZ, RZ, R27 ;  /* 0x000000ffff251224 */ /* 0x000fcc00078e001b */
[C---:B------:R-:W-:Y:S02]  /*1bb0*/  DADD R40, R36.reuse, 1 ;  /* 0x3ff0000024287429 */ /* 0x040fe40000000000 */
[----:B------:R-:W-:-:S04]  /*1bc0*/  DADD R36, R36, -1 ;  /* 0xbff0000024247429 */ /* 0x000fc80000000000 */
[----:B------:R-:W0:Y:S02]  /*1bd0*/  MUFU.RCP64H R43, R41 ;  /* 0x00000029002b7308 */ /* 0x000e240000001800 */
[----:B0-----:R-:W-:-:S08]  /*1be0*/  DFMA R26, -R40, R42, 1 ;  /* 0x3ff00000281a742b */ /* 0x001fd0000000012a */
[----:B------:R-:W-:-:S08]  /*1bf0*/  DFMA R26, R26, R26, R26 ;  /* 0x0000001a1a1a722b */ /* 0x000fd0000000001a */
[----:B------:R-:W-:-:S08]  /*1c00*/  DFMA R42, R42, R26, R42 ;  /* 0x0000001a2a2a722b */ /* 0x000fd0000000002a */
[----:B------:R-:W-:-:S08]  /*1c10*/  DMUL R26, R36, R42 ;  /* 0x0000002a241a7228 */ /* 0x000fd00000000000 */
[----:B------:R-:W-:-:S08]  /*1c20*/  DFMA R26, R36, R42, R26 ;  /* 0x0000002a241a722b */ /* 0x000fd0000000001a */
[----:B------:R-:W-:Y:S02]  /*1c30*/  DMUL R50, R26, R26 ;  /* 0x0000001a1a327228 */ /* 0x000fe40000000000 */
[----:B------:R-:W-:-:S06]  /*1c40*/  DADD R40, R36, -R26 ;  /* 0x0000000024287229 */ /* 0x000fcc000000081a */
[----:B------:R-:W-:Y:S01]  /*1c50*/  DFMA R38, R50, UR4, R38 ;  /* 0x0000000432267c2b */ /* 0x000fe20008000026 */
[----:B------:R-:W-:Y:S01]  /*1c60*/  UMOV UR4, 0x75488a3f ;  /* 0x75488a3f00047882 */ /* 0x000fe20000000000 */
[----:B------:R-:W-:Y:S01]  /*1c70*/  UMOV UR5, 0x3ef3b20a ;  /* 0x3ef3b20a00057882 */ /* 0x000fe20000000000 */
[----:B------:R-:W-:-:S05]  /*1c80*/  DADD R40, R40, R40 ;  /* 0x0000000028287229 */ /* 0x000fca0000000028 */
[----:B------:R-:W-:Y:S01]  /*1c90*/  DFMA R46, R50, R38, UR4 ;  /* 0x00000004322e7e2b */ /* 0x000fe20008000026 */
[----:B------:R-:W-:Y:S01]  /*1ca0*/  UMOV UR4, 0xe4faecd5 ;  /* 0xe4faecd500047882 */ /* 0x000fe20000000000 */
[----:B------:R-:W-:Y:S01]  /*1cb0*/  UMOV UR5, 0x3f1745cd ;  /* 0x3f1745cd00057882 */ /* 0x000fe20000000000 */
[----:B------:R-:W-:-:S05]  /*1cc0*/  DFMA R40, R36, -R26, R40 ;  /* 0x8000001a2428722b */ /* 0x000fca0000000028 */
[----:B------:R-:W-:Y:S01]  /*1cd0*/  DFMA R46, R50, R46, UR4 ;  /* 0x00000004322e7e2b */ /* 0x000fe2000800002e */
[----:B------:R-:W-:Y:S01]  /*1ce0*/  UMOV UR4, 0x258a578b ;  /* 0x258a578b00047882 */ /* 0x000fe20000000000 */
[----:B------:R-:W-:Y:S01]  /*1cf0*/  UMOV UR5, 0x3f3c71c7 ;  /* 0x3f3c71c700057882 */ /* 0x000fe20000000000 */
[----:B------:R-:W-:Y:S02]  /*1d00*/  DMUL R40, R42, R40 ;  /* 0x000000282a287228 */ /* 0x000fe40000000000 */
[----:B------:R-:W-:-:S03]  /*1d10*/  DMUL R42, R26, R26 ;  /* 0x0000001a1a2a7228 */ /* 0x000fc60000000000 */
[----:B------:R-:W-:Y:S01]  /*1d20*/  DFMA R46, R50, R46, UR4 ;  /* 0x00000004322e7e2b */ /* 0x000fe2000800002e */
[----:B------:R-:W-:Y:S01]  /*1d30*/  UMOV UR4, 0x9242b910 ;  /* 0x9242b91000047882 */ /* 0x000fe20000000000 */
[----:B------:R-:W-:-:S03]  /*1d40*/  UMOV UR5, 0x3f624924 ;  /* 0x3f62492400057882 */ /* 0x000fc60000000000 */
[----:B------:R-:W-:-:S03]  /*1d50*/  DFMA R44, R26, R26, -R42 ;  /* 0x0000001a1a2c722b */ /* 0x000fc6000000082a */
[----:B------:R-:W-:Y:S01]  /*1d60*/  DFMA R46, R50, R46, UR4 ;  /* 0x00000004322e7e2b */ /* 0x000fe2000800002e */
[----:B------:R-:W-:Y:S01]  /*1d70*/  UMOV UR4, 0x99999dfb ;  /* 0x99999dfb00047882 */ /* 0x000fe20000000000 */
[----:B------:R-:W-:-:S06]  /*1d80*/  UMOV UR5, 0x3f899999 ;  /* 0x3f89999900057882 */ /* 0x000fcc0000000000 */
[----:B------:R-:W-:Y:S01]  /*1d90*/  DFMA R46, R50, R46, UR4 ;  /* 0x00000004322e7e2b */ /* 0x000fe2000800002e */
[----:B------:R-:W-:Y:S01]  /*1da0*/  UMOV UR4, 0x55555555 ;  /* 0x5555555500047882 */ /* 0x000fe20000000000 */
[----:B------:R-:W-:-:S06]  /*1db0*/  UMOV UR5, 0x3fb55555 ;  /* 0x3fb5555500057882 */ /* 0x000fcc0000000000 */
[----:B------:R-:W-:-:S08]  /*1dc0*/  DFMA R36, R50, R46, UR4 ;  /* 0x0000000432247e2b */ /* 0x000fd0000800002e */
[----:B------:R-:W-:Y:S01]  /*1dd0*/  DADD R38, -R36, UR4 ;  /* 0x0000000424267e29 */ /* 0x000fe20008000100 */
[----:B------:R-:W-:Y:S01]  /*1de0*/  UMOV UR4, 0xb9e7b0 ;  /* 0x00b9e7b000047882 */ /* 0x000fe20000000000 */
[----:B------:R-:W-:-:S06]  /*1df0*/  UMOV UR5, 0x3c46a4cb ;  /* 0x3c46a4cb00057882 */ /* 0x000fcc0000000000 */
[----:B------:R-:W-:Y:S01]  /*1e00*/  DFMA R38, R50, R46, R38 ;  /* 0x0000002e3226722b */ /* 0x000fe20000000026 */
[----:B------:R-:W-:Y:S02]  /*1e10*/  VIADD R47, R41, 0x100000 ;  /* 0x00100000292f7836 */ /* 0x000fe40000000000 */
[----:B------:R-:W-:-:S05]  /*1e20*/  IMAD.MOV.U32 R46, RZ, RZ, R40 ;  /* 0x000000ffff2e7224 */ /* 0x000fca00078e0028 */
[----:B------:R-:W-:Y:S01]  /*1e30*/  DADD R50, R38, -UR4 ;  /* 0x8000000426327e29 */ /* 0x000fe20008000000 */
[----:B------:R-:W-:Y:S01]  /*1e40*/  UMOV UR4, 0x80000000 ;  /* 0x8000000000047882 */ /* 0x000fe20000000000 */
[C---:B------:R-:W-:Y:S01]  /*1e50*/  DFMA R44, R26.reuse, R46, R44 ;  /* 0x0000002e1a2c722b */ /* 0x040fe2000000002c */
[----:B------:R-:W-:Y:S01]  /*1e60*/  UMOV UR5, 0x43300000 ;  /* 0x4330000000057882 */ /* 0x000fe20000000000 */
[----:B------:R-:W-:-:S08]  /*1e70*/  DMUL R46, R26, R42 ;  /* 0x0000002a1a2e7228 */ /* 0x000fd00000000000 */
[----:B------:R-:W-:-:S08]  /*1e80*/  DFMA R38, R26, R42, -R46 ;  /* 0x0000002a1a26722b */ /* 0x000fd0000000082e */
[----:B------:R-:W-:Y:S02]  /*1e90*/  DFMA R38, R40, R42, R38 ;  /* 0x0000002a2826722b */ /* 0x000fe40000000026 */
[----:B------:R-:W-:-:S06]  /*1ea0*/  DADD R42, R36, R50 ;  /* 0x00000000242a7229 */ /* 0x000fcc0000000032 */
[----:B------:R-:W-:Y:S02]  /*1eb0*/  DFMA R38, R26, R44, R38 ;  /* 0x0000002c1a26722b */ /* 0x000fe40000000026 */
[----:B------:R-:W-:Y:S02]  /*1ec0*/  DADD R44, R36, -R42 ;  /* 0x00000000242c7229 */ /* 0x000fe4000000082a */
[----:B------:R-:W-:-:S06]  /*1ed0*/  DMUL R36, R42, R46 ;  /* 0x0000002e2a247228 */ /* 0x000fcc0000000000 */
[----:B------:R-:W-:Y:S02]  /*1ee0*/  DADD R50, R50, R44 ;  /* 0x0000000032327229 */ /* 0x000fe4000000002c */
[----:B------:R-:W-:-:S08]  /*1ef0*/  DFMA R44, R42, R46, -R36 ;  /* 0x0000002e2a2c722b */ /* 0x000fd00000000824 */
[----:B------:R-:W-:-:S08]  /*1f00*/  DFMA R38, R42, R38, R44 ;  /* 0x000000262a26722b */ /* 0x000fd0000000002c */
[----:B------:R-:W-:-:S08]  /*1f10*/  DFMA R50, R50, R46, R38 ;  /* 0x0000002e3232722b */ /* 0x000fd00000000026 */
[----:B------:R-:W-:-:S08]  /*1f20*/  DADD R38, R36, R50 ;  /* 0x0000000024267229 */ /* 0x000fd00000000032 */
[--C-:B------:R-:W-:Y:S02]  /*1f30*/  DADD R42, R26, R38.reuse ;  /* 0x000000001a2a7229 */ /* 0x100fe40000000026 */
[----:B------:R-:W-:-:S06]  /*1f40*/  DADD R36, R36, -R38 ;  /* 0x0000000024247229 */ /* 0x000fcc0000000826 */
[----:B------:R-:W-:Y:S02]  /*1f50*/  DADD R26, R26, -R42 ;  /* 0x000000001a1a7229 */ /* 0x000fe4000000082a */
[----:B------:R-:W-:-:S06]  /*1f60*/  DADD R36, R50, R36 ;  /* 0x0000000032247229 */ /* 0x000fcc0000000024 */
[----:B------:R-:W-:-:S08]  /*1f70*/  DADD R26, R38, R26 ;  /* 0x00000000261a7229 */ /* 0x000fd0000000001a */
[----:B------:R-:W-:-:S08]  /*1f80*/  DADD R26, R36, R26 ;  /* 0x00000000241a7229 */ /* 0x000fd0000000001a */
[----:B------:R-:W-:Y:S01]  /*1f90*/  DADD R40, R40, R26 ;  /* 0x0000000028287229 */ /* 0x000fe2000000001a */
[----:B------:R-:W-:Y:S01]  /*1fa0*/  LOP3.LUT R26, R25, 0x80000000, RZ, 0x3c, !PT ;  /* 0x80000000191a7812 */ /* 0x000fe200078e3cff */
[----:B------:R-:W-:-:S06]  /*1fb0*/  IMAD.MOV.U32 R27, RZ, RZ, 0x43300000 ;  /* 0x43300000ff1b7424 */ /* 0x000fcc00078e00ff */
[----:B------:R-:W-:Y:S02]  /*1fc0*/  DADD R36, R42, R40 ;  /* 0x000000002a247229 */ /* 0x000fe40000000028 */
[----:B------:R-:W-:Y:S01]  /*1fd0*/  DADD R26, R26, -UR4 ;  /* 0x800000041a1a7e29 */ /* 0x000fe20008000000 */
[----:B------:R-:W-:Y:S01]  /*1fe0*/  UMOV UR4, 0xfefa39ef ;  /* 0xfefa39ef00047882 */ /* 0x000fe20000000000 */
[----:B------:R-:W-:-:S04]  /*1ff0*/  UMOV UR5, 0x3fe62e42 ;  /* 0x3fe62e4200057882 */ /* 0x000fc80000000000 */
[--C-:B------:R-:W-:Y:S02]  /*2000*/  DADD R42, R42, -R36.reuse ;  /* 0x000000002a2a7229 */ /* 0x100fe40000000824 */
[----:B------:R-:W-:-:S06]  /*2010*/  DFMA R24, R26, UR4, R36 ;  /* 0x000000041a187c2b */ /* 0x000fcc0008000024 */
[----:B------:R-:W-:Y:S02]  /*2020*/  DADD R42, R40, R42 ;  /* 0x00000000282a7229 */ /* 0x000fe4000000002a */
[----:B------:R-:W-:-:S08]  /*2030*/  DFMA R38, R26, -UR4, R24 ;  /* 0x800000041a267c2b */ /* 0x000fd00008000018 */
[----:B------:R-:W-:-:S08]  /*2040*/  DADD R38, -R36, R38 ;  /* 0x0000000024267229 */ /* 0x000fd00000000126 */
[----:B------:R-:W-:-:S08]  /*2050*/  DADD R38, R42, -R38 ;  /* 0x000000002a267229 */ /* 0x000fd00000000826 */
[----:B------:R-:W-:-:S08]  /*2060*/  DFMA R26, R26, UR12, R38 ;  /* 0x0000000c1a1a7c2b */ /* 0x000fd00008000026 */
[----:B------:R-:W-:-:S08]  /*2070*/  DADD R36, R24, R26 ;  /* 0x0000000018247229 */ /* 0x000fd0000000001a */
[----:B------:R-:W-:Y:S02]  /*2080*/  DADD R24, R24, -R36 ;  /* 0x0000000018187229 */ /* 0x000fe40000000824 */
[----:B------:R-:W-:-:S06]  /*2090*/  DMUL R38, R36, 1.5 ;  /* 0x3ff8000024267828 */ /* 0x000fcc0000000000 */
[----:B------:R-:W-:Y:S02]  /*20a0*/  DADD R24, R26, R24 ;  /* 0x000000001a187229 */ /* 0x000fe40000000018 */
[----:B------:R-:W-:-:S08]  /*20b0*/  DFMA R40, R36, 1.5, -R38 ;  /* 0x3ff800002428782b */ /* 0x000fd00000000826 */
[----:B------:R-:W-:Y:S01]  /*20c0*/  DFMA R40, R24, 1.5, R40 ;  /* 0x3ff800001828782b */ /* 0x000fe20000000028 */
[----:B------:R-:W-:Y:S02]  /*20d0*/  IMAD.MOV.U32 R24, RZ, RZ, 0x652b82fe ;  /* 0x652b82feff187424 */ /* 0x000fe400078e00ff */
[----:B------:R-:W-:-:S05]  /*20e0*/  IMAD.MOV.U32 R25, RZ, RZ, 0x3ff71547 ;  /* 0x3ff71547ff197424 */ /* 0x000fca00078e00ff */
[----:B------:R-:W-:-:S08]  /*20f0*/  DADD R26, R38, R40 ;  /* 0x00000000261a7229 */ /* 0x000fd00000000028 */
[----:B------:R-:W-:Y:S02]  /*2100*/  DFMA R24, R26, R24, 6.75539944105574400000e+15 ;  /* 0x433800001a18742b */ /* 0x000fe40000000018 */
[----:B------:R-:W-:Y:S01]  /*2110*/  FSETP.GEU.AND P0, PT, |R27|, 4.1917929649353027344, PT ;  /* 0x4086232b1b00780b */ /* 0x000fe20003f0e200 */
[----:B------:R-:W-:-:S05]  /*2120*/  DADD R38, R38, -R26 ;  /* 0x0000000026267229 */ /* 0x000fca000000081a */
[----:B------:R-:W-:-:S03]  /*2130*/  DADD R36, R24, -6.75539944105574400000e+15 ;  /* 0xc338000018247429 */ /* 0x000fc60000000000 */
[----:B------:R-:W-:-:S05]  /*2140*/  DADD R40, R40, R38 ;  /* 0x0000000028287229 */ /* 0x000fca0000000026 */
[----:B------:R-:W-:Y:S01]  /*2150*/  DFMA R42, R36, -UR4, R26 ;  /* 0x80000004242a7c2b */ /* 0x000fe2000800001a */
[----:B------:R-:W-:Y:S01]  /*2160*/  UMOV UR4, 0x3b39803f ;  /* 0x3b39803f00047882 */ /* 0x000fe20000000000 */
[----:B------:R-:W-:-:S06]  /*2170*/  UMOV UR5, 0x3c7abc9e ;  /* 0x3c7abc9e00057882 */ /* 0x000fcc0000000000 */
[----:B------:R-:W-:Y:S01]  /*2180*/  DFMA R36, R36, -UR4, R42 ;  /* 0x8000000424247c2b */ /* 0x000fe2000800002a */
[----:B------:R-:W-:Y:S01]  /*2190*/  UMOV UR4, 0x69ce2bdf ;  /* 0x69ce2bdf00047882 */ /* 0x000fe20000000000 */
[----:B------:R-:W-:Y:S01]  /*21a0*/  IMAD.MOV.U32 R42, RZ, RZ, -0x35dec16 ;  /* 0xfca213eaff2a7424 */ /* 0x000fe200078e00ff */
[----:B------:R-:W-:Y:S01]  /*21b0*/  UMOV UR5, 0x3e5ade15 ;  /* 0x3e5ade1500057882 */ /* 0x000fe20000000000 */
[----:B------:R-:W-:-:S06]  /*21c0*/  IMAD.MOV.U32 R43, RZ, RZ, 0x3e928af3 ;  /* 0x3e928af3ff2b7424 */ /* 0x000fcc00078e00ff */
[----:B------:R-:W-:Y:S01]  /*21d0*/  DFMA R42, R36, UR4, R42 ;  /* 0x00000004242a7c2b */ /* 0x000fe2000800002a */
[----:B------:R-:W-:Y:S01]  /*21e0*/  UMOV UR4, 0x62401315 ;  /* 0x6240131500047882 */ /* 0x000fe20000000000 */
[----:B------:R-:W-:-:S06]  /*21f0*/  UMOV UR5, 0x3ec71dee ;  /* 0x3ec71dee00057882 */ /* 0x000fcc0000000000 */
[----:B------:R-:W-:Y:S01]  /*2200*/  DFMA R42, R36, R42, UR4 ;  /* 0x00000004242a7e2b */ /* 0x000fe2000800002a */
        /* <DEDUP_REMOVED lines=20> */
[----:B------:R-:W-:-:S08]  /*2350*/  DFMA R42, R36, R42, UR4 ;  /* 0x00000004242a7e2b */ /* 0x000fd0000800002a */
[----:B------:R-:W-:-:S08]  /*2360*/  DFMA R42, R36, R42, 1 ;  /* 0x3ff00000242a742b */ /* 0x000fd0000000002a */
[----:B------:R-:W-:-:S10]  /*2370*/  DFMA R36, R36, R42, 1 ;  /* 0x3ff000002424742b */ /* 0x000fd4000000002a */
[----:B------:R-:W-:Y:S02]  /*2380*/  IMAD R39, R24, 0x100000, R37 ;  /* 0x0010000018277824 */ /* 0x000fe400078e0225 */
[----:B------:R-:W-:Y:S01]  /*2390*/  IMAD.MOV.U32 R38, RZ, RZ, R36 ;  /* 0x000000ffff267224 */ /* 0x000fe200078e0024 */
[----:B------:R-:W-:Y:S06]  /*23a0*/  @!P0 BRA `(.L_x_41) ;  /* 0x0000000000308947 */ /* 0x000fec0003800000 */
[----:B------:R-:W-:Y:S01]  /*23b0*/  FSETP.GEU.AND P1, PT, |R27|, 4.2275390625, PT ;  /* 0x408748001b00780b */ /* 0x000fe20003f2e200 */
[C---:B------:R-:W-:Y:S02]  /*23c0*/  DADD R38, R26.reuse, +INF ;  /* 0x7ff000001a267429 */ /* 0x040fe40000000000 */
[----:B------:R-:W-:-:S08]  /*23d0*/  DSETP.GEU.AND P0, PT, R26, RZ, PT ;  /* 0x000000ff1a00722a */ /* 0x000fd00003f0e000 */
[----:B------:R-:W-:Y:S02]  /*23e0*/  FSEL R38, R38, RZ, P0 ;  /* 0x000000ff26267208 */ /* 0x000fe40000000000 */
[----:B------:R-:W-:Y:S02]  /*23f0*/  @!P1 LEA.HI R25, R24, R24, RZ, 0x1 ;  /* 0x0000001818199211 */ /* 0x000fe400078f08ff */
[----:B------:R-:W-:Y:S02]  /*2400*/  FSEL R39, R39, RZ, P0 ;  /* 0x000000ff27277208 */ /* 0x000fe40000000000 */
[----:B------:R-:W-:-:S05]  /*2410*/  @!P1 SHF.R.S32.HI R25, RZ, 0x1, R25 ;  /* 0x00000001ff199819 */ /* 0x000fca0000011419 */
[----:B------:R-:W-:Y:S02]  /*2420*/  @!P1 IMAD.IADD R24, R24, 0x1, -R25 ;  /* 0x0000000118189824 */ /* 0x000fe400078e0a19 */
[----:B------:R-:W-:-:S03]  /*2430*/  @!P1 IMAD R37, R25, 0x100000, R37 ;  /* 0x0010000019259824 */ /* 0x000fc600078e0225 */
[----:B------:R-:W-:Y:S01]  /*2440*/  @!P1 LEA R25, R24, 0x3ff00000, 0x14 ;  /* 0x3ff0000018199811 */ /* 0x000fe200078ea0ff */
[----:B------:R-:W-:-:S06]  /*2450*/  @!P1 IMAD.MOV.U32 R24, RZ, RZ, RZ ;  /* 0x000000ffff189224 */ /* 0x000fcc00078e00ff */
[----:B------:R-:W-:-:S11]  /*2460*/  @!P1 DMUL R38, R36, R24 ;  /* 0x0000001824269228 */ /* 0x000fd60000000000 */
.L_x_41:
[----:B------:R-:W-:Y:S01]  /*2470*/  DFMA R40, R40, R38, R38 ;  /* 0x000000262828722b */ /* 0x000fe20000000026 */
[----:B------:R-:W-:Y:S01]  /*2480*/  IMAD.MOV.U32 R24, RZ, RZ, R8 ;  /* 0x000000ffff187224 */ /* 0x000fe200078e0008 */
[----:B------:R-:W-:Y:S01]  /*2490*/  DSETP.NEU.AND P0, PT, |R38|, +INF , PT ;  /* 0x7ff000002600742a */ /* 0x000fe20003f0d200 */
[----:B------:R-:W-:-:S07]  /*24a0*/  IMAD.MOV.U32 R25, RZ, RZ, 0x0 ;  /* 0x00000000ff197424 */ /* 0x000fce00078e00ff */
[----:B------:R-:W-:Y:S02]  /*24b0*/  FSEL R26, R38, R40, !P0 ;  /* 0x00000028261a7208 */ /* 0x000fe40004000000 */
[----:B------:R-:W-:Y:S01]  /*24c0*/  FSEL R38, R39, R41, !P0 ;  /* 0x0000002927267208 */ /* 0x000fe20004000000 */
[----:B------:R-:W-:Y:S06]  /*24d0*/  RET.REL.NODEC R24 `(_Z8run_stepbiiPdS_S_S_S_S_PKdPKc) ;  /* 0xffffffd818c87950 */ /* 0x000fec0003c3ffff */
        .type           $_Z8run_stepbiiPdS_S_S_S_S_PKdPKc$__internal_trig_reduction_slowpathd,@function
        .size           $_Z8run_stepbiiPdS_S_S_S_S_PKdPKc$__internal_trig_reduction_slowpathd,(.L_x_53 - $_Z8run_stepbiiPdS_S_S_S_S_PKdPKc$__internal_trig_reduction_slowpathd)
$_Z8run_stepbiiPdS_S_S_S_S_PKdPKc$__internal_trig_reduction_slowpathd:
[----:B------:R-:W-:Y:S01]  /*24e0*/  SHF.R.U32.HI R8, RZ, 0x14, R26 ;  /* 0x00000014ff087819 */ /* 0x000fe2000001161a */
[----:B------:R-:W-:Y:S02]  /*24f0*/  IMAD.MOV.U32 R36, RZ, RZ, R16 ;  /* 0x000000ffff247224 */ /* 0x000fe400078e0010 */
[----:B------:R-:W-:Y:S01]  /*2500*/  IMAD.MOV.U32 R18, RZ, RZ, RZ ;  /* 0x000000ffff127224 */ /* 0x000fe200078e00ff */
[----:B------:R-:W-:-:S04]  /*2510*/  LOP3.LUT R17, R8, 0x7ff, RZ, 0xc0, !PT ;  /* 0x000007ff08117812 */ /* 0x000fc800078ec0ff */
[----:B------:R-:W-:-:S13]  /*2520*/  ISETP.NE.AND P0, PT, R17, 0x7ff, PT ;  /* 0x000007ff1100780c */ /* 0x000fda0003f05270 */
[----:B------:R-:W-:Y:S05]  /*2530*/  @!P0 BRA `(.L_x_42) ;  /* 0x0000000800488947 */ /* 0x000fea0003800000 */
[----:B------:R-:W-:Y:S01]  /*2540*/  VIADD R16, R17, 0xfffffc00 ;  /* 0xfffffc0011107836 */ /* 0x000fe20000000000 */
[----:B------:R-:W-:Y:S01]  /*2550*/  BSSY.RECONVERGENT B5, `(.L_x_43) ;  /* 0x000002f000057945 */ /* 0x000fe20003800200 */
[----:B------:R-:W-:-:S03]  /*2560*/  CS2R R38, SRZ ;  /* 0x0000000000267805 */ /* 0x000fc6000001ff00 */
[----:B------:R-:W-:Y:S02]  /*2570*/  SHF.R.U32.HI R20, RZ, 0x6, R16 ;  /* 0x00000006ff147819 */ /* 0x000fe40000011610 */
[----:B------:R-:W-:Y:S02]  /*2580*/  ISETP.GE.U32.AND P0, PT, R16, 0x80, PT ;  /* 0x000000801000780c */ /* 0x000fe40003f06070 */
[C---:B------:R-:W-:Y:S02]  /*2590*/  IADD3 R21, PT, PT, -R20.reuse, 0x13, RZ ;  /* 0x0000001314157810 */ /* 0x040fe40007ffe1ff */
[----:B------:R-:W-:Y:S02]  /*25a0*/  IADD3 R37, PT, PT, -R20, 0xf, RZ ;  /* 0x0000000f14257810 */ /* 0x000fe40007ffe1ff */
[----:B------:R-:W-:-:S04]  /*25b0*/  SEL R21, R21, 0x12, P0 ;  /* 0x0000001215157807 */ /* 0x000fc80000000000 */
[----:B------:R-:W-:-:S13]  /*25c0*/  ISETP.GE.AND P0, PT, R37, R21, PT ;  /* 0x000000152500720c */ /* 0x000fda0003f06270 */
[----:B------:R-:W-:Y:S05]  /*25d0*/  @P0 BRA `(.L_x_44) ;  /* 0x0000000000980947 */ /* 0x000fea0003800000 */
[----:B------:R-:W0:Y:S01]  /*25e0*/  LDC.64 R18, c[0x0][0x358] ;  /* 0x0000d600ff127b82 */ /* 0x000e220000000a00 */
[C---:B------:R-:W-:Y:S01]  /*25f0*/  SHF.L.U64.HI R25, R36.reuse, 0xb, R26 ;  /* 0x0000000b24197819 */ /* 0x040fe2000001021a */
[----:B------:R-:W-:Y:S01]  /*2600*/  BSSY.RECONVERGENT B6, `(.L_x_45) ;  /* 0x0000022000067945 */ /* 0x000fe20003800200 */
[----:B------:R-:W-:Y:S01]  /*2610*/  IMAD.SHL.U32 R23, R36, 0x800, RZ ;  /* 0x0000080024177824 */ /* 0x000fe200078e00ff */
[----:B------:R-:W-:Y:S01]  /*2620*/  IADD3 R27, PT, PT, RZ, -R20, -R21 ;  /* 0x80000014ff1b7210 */ /* 0x000fe20007ffe815 */
[----:B------:R-:W-:Y:S01]  /*2630*/  IMAD.MOV.U32 R22, RZ, RZ, RZ ;  /* 0x000000ffff167224 */ /* 0x000fe200078e00ff */
[----:B------:R-:W-:Y:S02]  /*2640*/  CS2R R38, SRZ ;  /* 0x0000000000267805 */ /* 0x000fe4000001ff00 */
[----:B------:R-:W-:-:S07]  /*2650*/  LOP3.LUT R25, R25, 0x80000000, RZ, 0xfc, !PT ;  /* 0x8000000019197812 */ /* 0x000fce00078efcff */
.L_x_46:
[----:B------:R-:W1:Y:S01]  /*2660*/  LDC.64 R16, c[0x4][RZ] ;  /* 0x01000000ff107b82 */ /* 0x000e620000000a00 */
[----:B0-----:R-:W-:Y:S02]  /*2670*/  R2UR UR4, R18 ;  /* 0x00000000120472ca */ /* 0x001fe400000e0000 */
[----:B------:R-:W-:Y:S01]  /*2680*/  R2UR UR5, R19 ;  /* 0x00000000130572ca */ /* 0x000fe200000e0000 */
[----:B-1----:R-:W-:-:S12]  /*2690*/  IMAD.WIDE R16, R37, 0x8, R16 ;  /* 0x0000000825107825 */ /* 0x002fd800078e0210 */
[----:B------:R-:W2:Y:S01]  /*26a0*/  LDG.E.64.CONSTANT R16, desc[UR4][R16.64] ;  /* 0x0000000410107981 */ /* 0x000ea2000c1e9b00 */
[----:B------:R-:W-:Y:S02]  /*26b0*/  VIADD R27, R27, 0x1 ;  /* 0x000000011b1b7836 */ /* 0x000fe40000000000 */
[----:B------:R-:W-:Y:S02]  /*26c0*/  VIADD R37, R37, 0x1 ;  /* 0x0000000125257836 */ /* 0x000fe40000000000 */
[----:B--2---:R-:W-:-:S04]  /*26d0*/  IMAD.WIDE.U32 R38, P3, R16, R23, R38 ;  /* 0x0000001710267225 */ /* 0x004fc80007860026 */
[----:B------:R-:W-:Y:S02]  /*26e0*/  IMAD R41, R16, R25, RZ ;  /* 0x0000001910297224 */ /* 0x000fe400078e02ff */
[CC--:B------:R-:W-:Y:S02]  /*26f0*/  IMAD R36, R17.reuse, R23.reuse, RZ ;  /* 0x0000001711247224 */ /* 0x0c0fe400078e02ff */
[----:B------:R-:W-:Y:S01]  /*2700*/  IMAD.HI.U32 R43, R17, R23, RZ ;  /* 0x00000017112b7227 */ /* 0x000fe200078e00ff */
[----:B------:R-:W-:-:S03]  /*2710*/  IADD3 R39, P0, PT, R41, R39, RZ ;  /* 0x0000002729277210 */ /* 0x000fc60007f1e0ff */
[----:B------:R-:W-:Y:S01]  /*2720*/  IMAD R41, R22, 0x8, R1 ;  /* 0x0000000816297824 */ /* 0x000fe200078e0201 */
[----:B------:R-:W-:Y:S01]  /*2730*/  IADD3 R39, P1, PT, R36, R39, RZ ;  /* 0x0000002724277210 */ /* 0x000fe20007f3e0ff */
[----:B------:R-:W-:-:S04]  /*2740*/  IMAD.HI.U32 R36, R16, R25, RZ ;  /* 0x0000001910247227 */ /* 0x000fc800078e00ff */
[----:B------:R-:W-:Y:S01]  /*2750*/  IMAD.X R16, RZ, RZ, R36, P3 ;  /* 0x000000ffff107224 */ /* 0x000fe200018e0624 */
[----:B------:R0:W-:Y:S01]  /*2760*/  STL.64 [R41], R38 ;  /* 0x0000002629007387 */ /* 0x0001e20000100a00 */
[----:B------:R-:W-:-:S03]  /*2770*/  IMAD.HI.U32 R36, R17, R25, RZ ;  /* 0x0000001911247227 */ /* 0x000fc600078e00ff */
[----:B------:R-:W-:Y:S01]  /*2780*/  IADD3.X R16, P0, PT, R43, R16, RZ, P0, !PT ;  /* 0x000000102b107210 */ /* 0x000fe2000071e4ff */
[----:B------:R-:W-:Y:S02]  /*2790*/  IMAD R17, R17, R25, RZ ;  /* 0x0000001911117224 */ /* 0x000fe400078e02ff */
[----:B------:R-:W-:-:S03]  /*27a0*/  VIADD R22, R22, 0x1 ;  /* 0x0000000116167836 */ /* 0x000fc60000000000 */
[----:B------:R-:W-:Y:S01]  /*27b0*/  IADD3.X R17, P1, PT, R17, R16, RZ, P1, !PT ;  /* 0x0000001011117210 */ /* 0x000fe20000f3e4ff */
[----:B------:R-:W-:Y:S01]  /*27c0*/  IMAD.X R16, RZ, RZ, R36, P0 ;  /* 0x000000ffff107224 */ /* 0x000fe200000e0624 */
[----:B------:R-:W-:-:S03]  /*27d0*/  ISETP.NE.AND P0, PT, R27, -0xf, PT ;  /* 0xfffffff11b00780c */ /* 0x000fc60003f05270 */
[----:B------:R-:W-:Y:S02]  /*27e0*/  IMAD.X R16, RZ, RZ, R16, P1 ;  /* 0x000000ffff107224 */ /* 0x000fe400008e0610 */
[----:B0-----:R-:W-:Y:S02]  /*27f0*/  IMAD.MOV.U32 R38, RZ, RZ, R17 ;  /* 0x000000ffff267224 */ /* 0x001fe400078e0011 */
[----:B------:R-:W-:-:S06]  /*2800*/  IMAD.MOV.U32 R39, RZ, RZ, R16 ;  /* 0x000000ffff277224 */ /* 0x000fcc00078e0010 */
[----:B------:R-:W-:Y:S05]  /*2810*/  @P0 BRA `(.L_x_46) ;  /* 0xfffffffc00900947 */ /* 0x000fea000383ffff */
[----:B------:R-:W-:Y:S05]  /*2820*/  BSYNC.RECONVERGENT B6 ;  /* 0x0000000000067941 */ /* 0x000fea0003800200 */
.L_x_45:
[----:B------:R-:W-:-:S07]  /*2830*/  IMAD.MOV.U32 R37, RZ, RZ, R21 ;  /* 0x000000ffff257224 */ /* 0x000fce00078e0015 */
.L_x_44:
[----:B------:R-:W-:Y:S05]  /*2840*/  BSYNC.RECONVERGENT B5 ;  /* 0x0000000000057941 */ /* 0x000fea0003800200 */
.L_x_43:
[----:B------:R-:W-:Y:S01]  /*2850*/  LOP3.LUT P0, R43, R8, 0x3f, RZ, 0xc0, !PT ;  /* 0x0000003f082b7812 */ /* 0x000fe2000780c0ff */
[----:B------:R-:W-:-:S04]  /*2860*/  IMAD.IADD R8, R20, 0x1, R37 ;  /* 0x0000000114087824 */ /* 0x000fc800078e0225 */
[----:B------:R-:W-:-:S05]  /*2870*/  IMAD.U32 R41, R8, 0x8, R1 ;  /* 0x0000000808297824 */ /* 0x000fca00078e0001 */
[----:B------:R0:W-:Y:S04]  /*2880*/  STL.64 [R41+-0x78], R38 ;  /* 0xffff882629007387 */ /* 0x0001e80000100a00 */
[----:B------:R-:W2:Y:S04]  /*2890*/  @P0 LDL.64 R22, [R1+0x8] ;  /* 0x0000080001160983 */ /* 0x000ea80000100a00 */
[----:B------:R-:W3:Y:S04]  /*28a0*/  LDL.64 R16, [R1+0x10] ;  /* 0x0000100001107983 */ /* 0x000ee80000100a00 */
[----:B------:R-:W4:Y:S01]  /*28b0*/  LDL.64 R18, [R1+0x18] ;  /* 0x0000180001127983 */ /* 0x000f220000100a00 */
[----:B------:R-:W-:Y:S01]  /*28c0*/  @P0 LOP3.LUT R8, R43, 0x3f, RZ, 0x3c, !PT ;  /* 0x0000003f2b080812 */ /* 0x000fe200078e3cff */
[----:B------:R-:W-:Y:S01]  /*28d0*/  BSSY.RECONVERGENT B5, `(.L_x_47) ;  /* 0x0000034000057945 */ /* 0x000fe20003800200 */
[----:B--2---:R-:W-:-:S02]  /*28e0*/  @P0 SHF.R.U64 R21, R22, 0x1, R23 ;  /* 0x0000000116150819 */ /* 0x004fc40000001217 */
[----:B------:R-:W-:Y:S02]  /*28f0*/  @P0 SHF.R.U32.HI R23, RZ, 0x1, R23 ;  /* 0x00000001ff170819 */ /* 0x000fe40000011617 */
[CC--:B---3--:R-:W-:Y:S02]  /*2900*/  @P0 SHF.L.U32 R25, R16.reuse, R43.reuse, RZ ;  /* 0x0000002b10190219 */ /* 0x0c8fe400000006ff */
[----:B------:R-:W-:Y:S02]  /*2910*/  @P0 SHF.R.U64 R20, R21, R8, R23 ;  /* 0x0000000815140219 */ /* 0x000fe40000001217 */
[--C-:B------:R-:W-:Y:S02]  /*2920*/  @P0 SHF.R.U32.HI R37, RZ, 0x1, R17.reuse ;  /* 0x00000001ff250819 */ /* 0x100fe40000011611 */
[C-C-:B------:R-:W-:Y:S02]  /*2930*/  @P0 SHF.R.U64 R27, R16.reuse, 0x1, R17.reuse ;  /* 0x00000001101b0819 */ /* 0x140fe40000001211 */
[----:B------:R-:W-:-:S02]  /*2940*/  @P0 SHF.L.U64.HI R22, R16, R43, R17 ;  /* 0x0000002b10160219 */ /* 0x000fc40000010211 */
[----:B------:R-:W-:Y:S02]  /*2950*/  @P0 SHF.R.U32.HI R21, RZ, R8, R23 ;  /* 0x00000008ff150219 */ /* 0x000fe40000011617 */
[----:B------:R-:W-:Y:S02]  /*2960*/  @P0 LOP3.LUT R16, R25, R20, RZ, 0xfc, !PT ;  /* 0x0000001419100212 */ /* 0x000fe400078efcff */
[----:B----4-:R-:W-:Y:S02]  /*2970*/  @P0 SHF.L.U32 R23, R18, R43, RZ ;  /* 0x0000002b12170219 */ /* 0x010fe400000006ff */
[----:B------:R-:W-:Y:S02]  /*2980*/  @P0 SHF.R.U64 R36, R27, R8, R37 ;  /* 0x000000081b240219 */ /* 0x000fe40000001225 */
[----:B------:R-:W-:Y:S01]  /*2990*/  @P0 LOP3.LUT R17, R22, R21, RZ, 0xfc, !PT ;  /* 0x0000001516110212 */ /* 0x000fe200078efcff */
[----:B------:R-:W-:Y:S01]  /*29a0*/  IMAD.SHL.U32 R22, R16, 0x4, RZ ;  /* 0x0000000410167824 */ /* 0x000fe200078e00ff */
[----:B------:R-:W-:-:S02]  /*29b0*/  @P0 SHF.L.U64.HI R21, R18, R43, R19 ;  /* 0x0000002b12150219 */ /* 0x000fc40000010213 */
[----:B------:R-:W-:Y:S02]  /*29c0*/  @P0 LOP3.LUT R18, R23, R36, RZ, 0xfc, !PT ;  /* 0x0000002417120212 */ /* 0x000fe400078efcff */
[----:B------:R-:W-:Y:S02]  /*29d0*/  @P0 SHF.R.U32.HI R8, RZ, R8, R37 ;  /* 0x00000008ff080219 */ /* 0x000fe40000011625 */
[----:B------:R-:W-:Y:S02]  /*29e0*/  SHF.L.U64.HI R23, R16, 0x2, R17 ;  /* 0x0000000210177819 */ /* 0x000fe40000010211 */
[----:B------:R-:W-:Y:S02]  /*29f0*/  @P0 LOP3.LUT R19, R21, R8, RZ, 0xfc, !PT ;  /* 0x0000000815130212 */ /* 0x000fe400078efcff */
[----:B------:R-:W-:Y:S02]  /*2a00*/  SHF.L.W.U32.HI R17, R17, 0x2, R18 ;  /* 0x0000000211117819 */ /* 0x000fe40000010e12 */
[----:B------:R-:W-:-:S02]  /*2a10*/  IADD3 RZ, P0, PT, RZ, -R22, RZ ;  /* 0x80000016ffff7210 */ /* 0x000fc40007f1e0ff */
[----:B------:R-:W-:Y:S02]  /*2a20*/  LOP3.LUT R8, RZ, R23, RZ, 0x33, !PT ;  /* 0x00000017ff087212 */ /* 0x000fe400078e33ff */
[----:B------:R-:W-:Y:S02]  /*2a30*/  SHF.L.W.U32.HI R18, R18, 0x2, R19 ;  /* 0x0000000212127819 */ /* 0x000fe40000010e13 */
[----:B------:R-:W-:Y:S02]  /*2a40*/  LOP3.LUT R20, RZ, R17, RZ, 0x33, !PT ;  /* 0x00000011ff147212 */ /* 0x000fe400078e33ff */
[----:B------:R-:W-:Y:S02]  /*2a50*/  IADD3.X R16, P0, PT, RZ, R8, RZ, P0, !PT ;  /* 0x00000008ff107210 */ /* 0x000fe4000071e4ff */
[----:B------:R-:W-:Y:S02]  /*2a60*/  LOP3.LUT R8, RZ, R18, RZ, 0x33, !PT ;  /* 0x00000012ff087212 */ /* 0x000fe400078e33ff */
[----:B------:R-:W-:-:S02]  /*2a70*/  IADD3.X R20, P1, PT, RZ, R20, RZ, P0, !PT ;  /* 0x00000014ff147210 */ /* 0x000fc4000073e4ff */
[----:B------:R-:W-:-:S03]  /*2a80*/  ISETP.GT.U32.AND P3, PT, R17, -0x1, PT ;  /* 0xffffffff1100780c */ /* 0x000fc60003f64070 */
[----:B------:R-:W-:Y:S01]  /*2a90*/  IMAD.X R21, RZ, RZ, R8, P1 ;  /* 0x000000ffff157224 */ /* 0x000fe200008e0608 */
[----:B------:R-:W-:-:S04]  /*2aa0*/  ISETP.GT.AND.EX P0, PT, R18, -0x1, PT, P3 ;  /* 0xffffffff1200780c */ /* 0x000fc80003f04330 */
[----:B------:R-:W-:Y:S02]  /*2ab0*/  SEL R36, R18, R21, P0 ;  /* 0x0000001512247207 */ /* 0x000fe40000000000 */
[----:B------:R-:W-:Y:S02]  /*2ac0*/  SEL R21, R17, R20, P0 ;  /* 0x0000001411157207 */ /* 0x000fe40000000000 */
[----:B------:R-:W-:Y:S02]  /*2ad0*/  ISETP.NE.U32.AND P1, PT, R36, RZ, PT ;  /* 0x000000ff2400720c */ /* 0x000fe40003f25070 */
[----:B------:R-:W-:Y:S02]  /*2ae0*/  SEL R23, R23, R16, P0 ;  /* 0x0000001017177207 */ /* 0x000fe40000000000 */
[----:B------:R-:W-:Y:S01]  /*2af0*/  SEL R17, R21, R36, !P1 ;  /* 0x0000002415117207 */ /* 0x000fe20004800000 */
[----:B------:R-:W-:-:S05]  /*2b00*/  @!P0 IMAD.MOV R22, RZ, RZ, -R22 ;  /* 0x000000ffff168224 */ /* 0x000fca00078e0a16 */
[----:B------:R-:W1:Y:S02]  /*2b10*/  FLO.U32 R17, R17 ;  /* 0x0000001100117300 */ /* 0x000e6400000e0000 */
[C---:B-1----:R-:W-:Y:S02]  /*2b20*/  IADD3 R20, PT, PT, -R17.reuse, 0x1f, RZ ;  /* 0x0000001f11147810 */ /* 0x042fe40007ffe1ff */
[----:B------:R-:W-:-:S03]  /*2b30*/  IADD3 R8, PT, PT, -R17, 0x3f, RZ ;  /* 0x0000003f11087810 */ /* 0x000fc60007ffe1ff */
[----:B------:R-:W-:-:S05]  /*2b40*/  @P1 IMAD.MOV R8, RZ, RZ, R20 ;  /* 0x000000ffff081224 */ /* 0x000fca00078e0214 */
[----:B------:R-:W-:-:S13]  /*2b50*/  ISETP.NE.AND P1, PT, R8, RZ, PT ;  /* 0x000000ff0800720c */ /* 0x000fda0003f25270 */
[----:B0-----:R-:W-:Y:S05]  /*2b60*/  @!P1 BRA `(.L_x_48) ;  /* 0x0000000000289947 */ /* 0x001fea0003800000 */
[----:B------:R-:W-:Y:S02]  /*2b70*/  LOP3.LUT R16, R8, 0x3f, RZ, 0xc0, !PT ;  /* 0x0000003f08107812 */ /* 0x000fe400078ec0ff */
[--C-:B------:R-:W-:Y:S02]  /*2b80*/  SHF.R.U64 R20, R22, 0x1, R23.reuse ;  /* 0x0000000116147819 */ /* 0x100fe40000001217 */
[----:B------:R-:W-:Y:S02]  /*2b90*/  SHF.R.U32.HI R22, RZ, 0x1, R23 ;  /* 0x00000001ff167819 */ /* 0x000fe40000011617 */
[----:B------:R-:W-:Y:S02]  /*2ba0*/  LOP3.LUT R17, R8, 0x3f, RZ, 0xc, !PT ;  /* 0x0000003f08117812 */ /* 0x000fe400078e0cff */
[CC--:B------:R-:W-:Y:S02]  /*2bb0*/  SHF.L.U64.HI R36, R21.reuse, R16.reuse, R36 ;  /* 0x0000001015247219 */ /* 0x0c0fe40000010224 */
[----:B------:R-:W-:-:S02]  /*2bc0*/  SHF.L.U32 R21, R21, R16, RZ ;  /* 0x0000001015157219 */ /* 0x000fc400000006ff */
[-CC-:B------:R-:W-:Y:S02]  /*2bd0*/  SHF.R.U64 R16, R20, R17.reuse, R22.reuse ;  /* 0x0000001114107219 */ /* 0x180fe40000001216 */
[----:B------:R-:W-:Y:S02]  /*2be0*/  SHF.R.U32.HI R17, RZ, R17, R22 ;  /* 0x00000011ff117219 */ /* 0x000fe40000011616 */
[----:B------:R-:W-:Y:S02]  /*2bf0*/  LOP3.LUT R21, R21, R16, RZ, 0xfc, !PT ;  /* 0x0000001015157212 */ /* 0x000fe400078efcff */
[----:B------:R-:W-:-:S07]  /*2c00*/  LOP3.LUT R36, R36, R17, RZ, 0xfc, !PT ;  /* 0x0000001124247212 */ /* 0x000fce00078efcff */
.L_x_48:
[----:B------:R-:W-:Y:S05]  /*2c10*/  BSYNC.RECONVERGENT B5 ;  /* 0x0000000000057941 */ /* 0x000fea0003800200 */
.L_x_47:
[----:B------:R-:W-:Y:S01]  /*2c20*/  IMAD.WIDE.U32 R22, R21, 0x2168c235, RZ ;  /* 0x2168c23515167825 */ /* 0x000fe200078e00ff */
[----:B------:R-:W-:-:S03]  /*2c30*/  SHF.R.U32.HI R19, RZ, 0x1e, R19 ;  /* 0x0000001eff137819 */ /* 0x000fc60000011613 */
[----:B------:R-:W-:Y:S01]  /*2c40*/  IMAD.MOV.U32 R16, RZ, RZ, R23 ;  /* 0x000000ffff107224 */ /* 0x000fe200078e0017 */
[----:B------:R-:W-:Y:S01]  /*2c50*/  IADD3 RZ, P1, PT, R22, R22, RZ ;  /* 0x0000001616ff7210 */ /* 0x000fe20007f3e0ff */
[----:B------:R-:W-:Y:S01]  /*2c60*/  IMAD.MOV.U32 R17, RZ, RZ, RZ ;  /* 0x000000ffff117224 */ /* 0x000fe200078e00ff */
[----:B------:R-:W-:Y:S01]  /*2c70*/  LEA.HI R18, R18, R19, RZ, 0x1 ;  /* 0x0000001312127211 */ /* 0x000fe200078f08ff */
[----:B------:R-:W-:-:S04]  /*2c80*/  IMAD.HI.U32 R20, R36, -0x36f0255e, RZ ;  /* 0xc90fdaa224147827 */ /* 0x000fc800078e00ff */
[----:B------:R-:W-:-:S04]  /*2c90*/  IMAD.WIDE.U32 R16, R21, -0x36f0255e, R16 ;  /* 0xc90fdaa215107825 */ /* 0x000fc800078e0010 */
[C---:B------:R-:W-:Y:S02]  /*2ca0*/  IMAD R21, R36.reuse, -0x36f0255e, RZ ;  /* 0xc90fdaa224157824 */ /* 0x040fe400078e02ff */
[----:B------:R-:W-:-:S04]  /*2cb0*/  IMAD.WIDE.U32 R16, P3, R36, 0x2168c235, R16 ;  /* 0x2168c23524107825 */ /* 0x000fc80007860010 */
[----:B------:R-:W-:Y:S01]  /*2cc0*/  IMAD.X R20, RZ, RZ, R20, P3 ;  /* 0x000000ffff147224 */ /* 0x000fe200018e0614 */
[----:B------:R-:W-:Y:S02]  /*2cd0*/  IADD3 R17, P3, PT, R21, R17, RZ ;  /* 0x0000001115117210 */ /* 0x000fe40007f7e0ff */
[----:B------:R-:W-:Y:S02]  /*2ce0*/  IADD3.X RZ, P1, PT, R16, R16, RZ, P1, !PT ;  /* 0x0000001010ff7210 */ /* 0x000fe40000f3e4ff */
[C---:B------:R-:W-:Y:S01]  /*2cf0*/  ISETP.GT.U32.AND P4, PT, R17.reuse, RZ, PT ;  /* 0x000000ff1100720c */ /* 0x040fe20003f84070 */
[----:B------:R-:W-:Y:S01]  /*2d00*/  IMAD.X R20, RZ, RZ, R20, P3 ;  /* 0x000000ffff147224 */ /* 0x000fe200018e0614 */
[----:B------:R-:W-:-:S04]  /*2d10*/  IADD3.X R16, P3, PT, R17, R17, RZ, P1, !PT ;  /* 0x0000001111107210 */ /* 0x000fc80000f7e4ff */
[C---:B------:R-:W-:Y:S01]  /*2d20*/  ISETP.GT.AND.EX P1, PT, R20.reuse, RZ, PT, P4 ;  /* 0x000000ff1400720c */ /* 0x040fe20003f24340 */
[----:B------:R-:W-:-:S03]  /*2d30*/  IMAD.X R21, R20, 0x1, R20, P3 ;  /* 0x0000000114157824 */ /* 0x000fc600018e0614 */
[----:B------:R-:W-:Y:S02]  /*2d40*/  SEL R17, R16, R17, P1 ;  /* 0x0000001110117207 */ /* 0x000fe40000800000 */
[----:B------:R-:W-:Y:S02]  /*2d50*/  SEL R20, R21, R20, P1 ;  /* 0x0000001415147207 */ /* 0x000fe40000800000 */
[----:B------:R-:W-:Y:S02]  /*2d60*/  IADD3 R17, P3, PT, R17, 0x1, RZ ;  /* 0x0000000111117810 */ /* 0x000fe40007f7e0ff */
[----:B------:R-:W-:Y:S02]  /*2d70*/  SEL R21, RZ, 0xffffffff, !P1 ;  /* 0xffffffffff157807 */ /* 0x000fe40004800000 */
[----:B------:R-:W-:Y:S01]  /*2d80*/  LOP3.LUT P1, R16, R26, 0x80000000, RZ, 0xc0, !PT ;  /* 0x800000001a107812 */ /* 0x000fe2000782c0ff */
[----:B------:R-:W-:Y:S02]  /*2d90*/  IMAD.X R20, RZ, RZ, R20, P3 ;  /* 0x000000ffff147224 */ /* 0x000fe400018e0614 */
[----:B------:R-:W-:Y:S01]  /*2da0*/  IMAD.IADD R21, R21, 0x1, -R8 ;  /* 0x0000000115157824 */ /* 0x000fe200078e0a08 */
[----:B------:R-:W-:-:S02]  /*2db0*/  @!P0 LOP3.LUT R16, R16, 0x80000000, RZ, 0x3c, !PT ;  /* 0x8000000010108812 */ /* 0x000fc400078e3cff */
[----:B------:R-:W-:-:S04]  /*2dc0*/  SHF.R.U64 R17, R17, 0xa, R20 ;  /* 0x0000000a11117819 */ /* 0x000fc80000001214 */
[----:B------:R-:W-:-:S03]  /*2dd0*/  IADD3 R17, P3, PT, R17, 0x1, RZ ;  /* 0x0000000111117810 */ /* 0x000fc60007f7e0ff */
[----:B------:R-:W-:Y:S01]  /*2de0*/  @P1 IMAD.MOV R18, RZ, RZ, -R18 ;  /* 0x000000ffff121224 */ /* 0x000fe200078e0a12 */
[----:B------:R-:W-:-:S04]  /*2df0*/  LEA.HI.X R20, R20, RZ, RZ, 0x16, P3 ;  /* 0x000000ff14147211 */ /* 0x000fc800018fb4ff */
[--C-:B------:R-:W-:Y:S01]  /*2e00*/  SHF.R.U64 R8, R17, 0x1, R20.reuse ;  /* 0x0000000111087819 */ /* 0x100fe20000001214 */
[----:B------:R-:W-:Y:S01]  /*2e10*/  IMAD.SHL.U32 R17, R21, 0x100000, RZ ;  /* 0x0010000015117824 */ /* 0x000fe200078e00ff */
[----:B------:R-:W-:Y:S02]  /*2e20*/  SHF.R.U32.HI R20, RZ, 0x1, R20 ;  /* 0x00000001ff147819 */ /* 0x000fe40000011614 */
[----:B------:R-:W-:-:S04]  /*2e30*/  IADD3 R36, P3, P4, RZ, RZ, R8 ;  /* 0x000000ffff247210 */ /* 0x000fc80007c7e008 */
[----:B------:R-:W-:-:S04]  /*2e40*/  IADD3.X R17, PT, PT, R17, 0x3fe00000, R20, P3, P4 ;  /* 0x3fe0000011117810 */ /* 0x000fc80001fe8414 */
[----:B------:R-:W-:-:S07]  /*2e50*/  LOP3.LUT R26, R17, R16, RZ, 0xfc, !PT ;  /* 0x00000010111a7212 */ /* 0x000fce00078efcff */
.L_x_42:
[----:B------:R-:W-:Y:S02]  /*2e60*/  IMAD.MOV.U32 R25, RZ, RZ, 0x0 ;  /* 0x00000000ff197424 */ /* 0x000fe400078e00ff */
[----:B------:R-:W-:Y:S02]  /*2e70*/  IMAD.MOV.U32 R8, RZ, RZ, R18 ;  /* 0x000000ffff087224 */ /* 0x000fe400078e0012 */
[----:B------:R-:W-:Y:S01]  /*2e80*/  IMAD.MOV.U32 R37, RZ, RZ, R26 ;  /* 0x000000ffff257224 */ /* 0x000fe200078e001a */
[----:B------:R-:W-:Y:S06]  /*2e90*/  RET.REL.NODEC R24 `(_Z8run_stepbiiPdS_S_S_S_S_PKdPKc) ;  /* 0xffffffd018587950 */ /* 0x000fec0003c3ffff */
.L_x_49:
        /* <DEDUP_REMOVED lines=14> */
.L_x_53:


//--------------------- .nv.global.init           --------------------------
	.section	.nv.global.init,"aw",@progbits
	.align	16
.nv.global.init:
	.type		__cudart_sin_cos_coeffs,@object
	.size		__cudart_sin_cos_coeffs,(__cudart_i2opi_d - __cudart_sin_cos_coeffs)
__cudart_sin_cos_coeffs:
        /*0000*/ 	.byte	0x46, 0xd2, 0xb0, 0x2c, 0xf1, 0xe5, 0x5a, 0xbe, 0x92, 0xe3, 0xac, 0x69, 0xe3, 0x1d, 0xc7, 0x3e
        /*0010*/ 	.byte	0xa1, 0x62, 0xdb, 0x19, 0xa0, 0x01, 0x2a, 0xbf, 0x18, 0x08, 0x11, 0x11, 0x11, 0x11, 0x81, 0x3f
        /*0020*/ 	.byte	0x54, 0x55, 0x55, 0x55, 0x55, 0x55, 0xc5, 0xbf, 0x00, 0x00, 0x00, 0x00, 0x00, 0x00, 0x00, 0x00
        /*0030*/ 	.byte	0x00, 0x00, 0x00, 0x00, 0x00, 0x00, 0x00, 0x00, 0x64, 0x81, 0xfd, 0x20, 0x83, 0xff, 0xa8, 0xbd
        /*0040*/ 	.byte	0x28, 0x85, 0xef, 0xc1, 0xa7, 0xee, 0x21, 0x3e, 0xd9, 0xe6, 0x06, 0x8e, 0x4f, 0x7e, 0x92, 0xbe
        /*0050*/ 	.byte	0xe9, 0xbc, 0xdd, 0x19, 0xa0, 0x01, 0xfa, 0x3e, 0x47, 0x5d, 0xc1, 0x16, 0x6c, 0xc1, 0x56, 0xbf
        /*0060*/ 	.byte	0x51, 0x55, 0x55, 0x55, 0x55, 0x55, 0xa5, 0x3f, 0x00, 0x00, 0x00, 0x00, 0x00, 0x00, 0xe0, 0xbf
        /*0070*/ 	.byte	0x00, 0x00, 0x00, 0x00, 0x00, 0x00, 0xf0, 0x3f, 0x00, 0x00, 0x00, 0x00, 0x00, 0x00, 0x00, 0x00
	.type		__cudart_i2opi_d,@object
	.size		__cudart_i2opi_d,(.L_6 - __cudart_i2opi_d)
__cudart_i2opi_d:
        /* <DEDUP_REMOVED lines=9> */
.L_6:


//--------------------- .nv.shared.reserved.0     --------------------------
	.section	.nv.shared.reserved.0,"aw",@nobits
	.weak		__nv_reservedSMEM_offset_0_alias
	.size		__nv_reservedSMEM_offset_0_alias, 0, 64
	.other		__nv_reservedSMEM_offset_0_alias,@"STO_CUDA_RESERVED_SHARED STV_DEFAULT"
__nv_reservedSMEM_offset_0_alias:
	.zero		0
	.zero		64


//--------------------- .nv.shared._Z8run_stepbiiPdS_S_S_S_S_PKdPKc --------------------------
	.section	.nv.shared._Z8run_stepbiiPdS_S_S_S_S_PKdPKc,"aw",@nobits
	.sectionflags	@""
	.align	8
.nv.shared._Z8run_stepbiiPdS_S_S_S_S_PKdPKc:
	.zero		9216


//--------------------- .nv.constant0._Z7copyVecPdS_S_S_S_S_S_S_S_S_S_S_S_S_S_S_S_S_ --------------------------
	.section	.nv.constant0._Z7copyVecPdS_S_S_S_S_S_S_S_S_S_S_S_S_S_S_S_S_,"a",@progbits
	.sectionflags	@""
	.align	4
.nv.constant0._Z7copyVecPdS_S_S_S_S_S_S_S_S_S_S_S_S_S_S_S_S_:
	.zero		1040


//--------------------- .nv.constant0._Z14problem3UpdatePdS_S_S_S_S_S_S_S_S_iiiiPbS0_S_b --------------------------
	.section	.nv.constant0._Z14problem3UpdatePdS_S_S_S_S_S_S_S_S_iiiiPbS0_S_b,"a",@progbits
	.sectionflags	@""
	.align	4
.nv.constant0._Z14problem3UpdatePdS_S_S_S_S_S_S_S_S_iiiiPbS0_S_b:
	.zero		1017


//--------------------- .nv.constant0._Z14problem2UpdatePdS_S_S_S_S_S_S_S_iiPiiS_S0_ --------------------------
	.section	.nv.constant0._Z14problem2UpdatePdS_S_S_S_S_S_S_S_iiPiiS_S0_,"a",@progbits
	.sectionflags	@""
	.align	4
.nv.constant0._Z14problem2UpdatePdS_S_S_S_S_S_S_S_iiPiiS_S0_:
	.zero		1008


//--------------------- .nv.constant0._Z14problem1UpdatePdS_S_S_S_S_S_S_S_iiS_ --------------------------
	.section	.nv.constant0._Z14problem1UpdatePdS_S_S_S_S_S_S_S_iiS_,"a",@progbits
	.sectionflags	@""
	.align	4
.nv.constant0._Z14problem1UpdatePdS_S_S_S_S_S_S_S_iiS_:
	.zero		984


//--------------------- .nv.constant0._Z8run_stepbiiPdS_S_S_S_S_PKdPKc --------------------------
	.section	.nv.constant0._Z8run_stepbiiPdS_S_S_S_S_PKdPKc,"a",@progbits
	.sectionflags	@""
	.align	4
.nv.constant0._Z8run_stepbiiPdS_S_S_S_S_PKdPKc:
	.zero		976


//--------------------- SYMBOLS --------------------------

	.type		.nv.reservedSmem.offset0,@object
	.size		.nv.reservedSmem.offset0,0x4
	.type		.nv.reservedSmem.cap,@object
	.size		.nv.reservedSmem.cap,0x4
